def attn_fwd(
    Q,
    K,
    V,
    Out,
    Lse,
    sm_scale,
    stride_qz,
    stride_qh,
    stride_qm,
    stride_qk,
    stride_kz,
    stride_kh,
    stride_kn,
    stride_kk,
    stride_vz,
    stride_vh,
    stride_vn,
    stride_vk,
    stride_oz,
    stride_oh,
    stride_om,
    stride_ok,
    seqlen_q,
    seqlen_k,
    BLOCK_M: tl.constexpr,
    BLOCK_N: tl.constexpr,
    HEAD_DIM: tl.constexpr,
    CAUSAL: tl.constexpr,
):
    start_m = tl.program_id(0)
    off_hz = tl.program_id(1)
    q_off = off_hz * stride_qh
    k_off = off_hz * stride_kh
    v_off = off_hz * stride_vh
    offs_m = start_m * BLOCK_M + tl.arange(0, BLOCK_M)
    offs_d = tl.arange(0, HEAD_DIM)
    offs_n = tl.arange(0, BLOCK_N)
    q_ptrs = Q + q_off + offs_m[:, None] * stride_qm + offs_d[None, :] * stride_qk
    k_ptrs = K + k_off + offs_d[:, None] * stride_kk + offs_n[None, :] * stride_kn
    v_ptrs = V + v_off + offs_n[:, None] * stride_vn + offs_d[None, :] * stride_vk
    m_i = tl.full([BLOCK_M], float("-inf"), dtype=tl.float32)
    l_i = tl.zeros([BLOCK_M], dtype=tl.float32) + 1.0
    acc = tl.zeros([BLOCK_M, HEAD_DIM], dtype=tl.float32)
    q = tl.load(q_ptrs)
    acc, l_i, m_i = _attn_fwd_inner(
        acc,
        l_i,
        m_i,
        q,
        k_ptrs,
        v_ptrs,
        sm_scale,
        stride_kn,
        stride_vn,
        start_m,
        seqlen_k,
        BLOCK_M,
        BLOCK_N,
        HEAD_DIM,
        CAUSAL,
    )
    acc = acc / l_i[:, None]
    lse = m_i + tl.math.log2(l_i) / 1.4426950408889634
    o_ptrs = (
        Out
        + off_hz * stride_oh
        + offs_m[:, None] * stride_om
        + offs_d[None, :] * stride_ok
    )
    tl.store(o_ptrs, acc.to(Out.dtype.element_ty))
    tl.store(Lse + off_hz * seqlen_q + offs_m, lse)

# config = {"BLOCK_M": 128, "BLOCK_N": 32, "HEAD_DIM": 16, "arch": "sm_90", "causal": false, "dtype": "fp16", "num_stages": 2, "num_warps": 8}
# arch = sm_90


// ===== COMPILED SASS (sm_90a) =====

	.target	sm_90a

	.elftype	@"ET_EXEC"


//--------------------- .note.nv.tkinfo           --------------------------
	.section	.note.nv.tkinfo,"",@"SHT_NOTE"
	.sectionflags	@"SHF_NOTE_NV_TKINFO"
	.tkinfo
        /*0018*/ 	.word	0x00000002
        /*0030*/ 	.string	""
        /*0030*/ 	.string	"ptxas"
        /*0030*/ 	.string	"Cuda compilation tools, release 13.0, V13.0.88"
        /*0030*/ 	.string	"Build cuda_13.0.r13.0/compiler.36424714_0"
        /*0030*/ 	.string	"-v  -suppress-debug-info  -lineinfo  -arch sm_90a "



//--------------------- .note.nv.cuinfo           --------------------------
	.section	.note.nv.cuinfo,"",@"SHT_NOTE"
	.sectionflags	@"SHF_NOTE_NV_CUINFO"
        /*0018*/ 	.short	0x0002
        /*001a*/ 	.short	0x005a
        /*001c*/ 	.short	0x0082
	.zero		2


//--------------------- .nv.info                  --------------------------
	.section	.nv.info,"",@"SHT_CUDA_INFO"
	.align	4


	//----- nvinfo : EIATTR_REGCOUNT
	.align		4
        /*0000*/ 	.byte	0x04, 0x2f
        /*0002*/ 	.short	(.L_2 - .L_1)
	.align		4
.L_1:
        /*0004*/ 	.word	index@(attn_fwd)
        /*0008*/ 	.word	0x00000034


	//----- nvinfo : EIATTR_FRAME_SIZE
	.align		4
.L_2:
        /*000c*/ 	.byte	0x04, 0x11
        /*000e*/ 	.short	(.L_4 - .L_3)
	.align		4
.L_3:
        /*0010*/ 	.word	index@(attn_fwd)
        /*0014*/ 	.word	0x00000000


	//----- nvinfo : EIATTR_MIN_STACK_SIZE
	.align		4
.L_4:
        /*0018*/ 	.byte	0x04, 0x12
        /*001a*/ 	.short	(.L_6 - .L_5)
	.align		4
.L_5:
        /*001c*/ 	.word	index@(attn_fwd)
        /*0020*/ 	.word	0x00000000
.L_6:


//--------------------- .nv.compat                --------------------------
	.section	.nv.compat,"",@"SHT_CUDA_COMPAT_INFO"
	.align	4
        /*0000*/ 	.byte	0x02, 0x09, 0x01, 0x00, 0x02, 0x02, 0x04, 0x00, 0x02, 0x05, 0x05, 0x00, 0x03, 0x07, 0x01, 0x01
        /*0010*/ 	.byte	0x02, 0x03, 0x00, 0x00, 0x02, 0x06, 0x01, 0x00, 0x04, 0x0b, 0x08, 0x00, 0x00, 0x00, 0x00, 0x00
        /*0020*/ 	.byte	0x00, 0x00, 0x00, 0x00


//--------------------- .nv.info.attn_fwd         --------------------------
	.section	.nv.info.attn_fwd,"",@"SHT_CUDA_INFO"
	.sectionflags	@""
	.align	4


	//----- nvinfo : EIATTR_CUDA_API_VERSION
	.align		4
        /*0000*/ 	.byte	0x04, 0x37
        /*0002*/ 	.short	(.L_8 - .L_7)
.L_7:
        /*0004*/ 	.word	0x00000082


	//----- nvinfo : EIATTR_KPARAM_INFO
	.align		4
.L_8:
        /*0008*/ 	.byte	0x04, 0x17
        /*000a*/ 	.short	(.L_10 - .L_9)
.L_9:
        /*000c*/ 	.word	0x00000000
        /*0010*/ 	.short	0x0019
        /*0012*/ 	.short	0x0080
        /*0014*/ 	.byte	0x00, 0xf4, 0x21, 0x00


	//----- nvinfo : EIATTR_KPARAM_INFO
	.align		4
.L_10:
        /*0018*/ 	.byte	0x04, 0x17
        /*001a*/ 	.short	(.L_12 - .L_11)
.L_11:
        /*001c*/ 	.word	0x00000000
        /*0020*/ 	.short	0x0018
        /*0022*/ 	.short	0x0078
        /*0024*/ 	.byte	0x00, 0xf4, 0x21, 0x00


	//----- nvinfo : EIATTR_KPARAM_INFO
	.align		4
.L_12:
        /*0028*/ 	.byte	0x04, 0x17
        /*002a*/ 	.short	(.L_14 - .L_13)
.L_13:
        /*002c*/ 	.word	0x00000000
        /*0030*/ 	.short	0x0017
        /*0032*/ 	.short	0x0070
        /*0034*/ 	.byte	0x00, 0xf0, 0x11, 0x00


	//----- nvinfo : EIATTR_KPARAM_INFO
	.align		4
.L_14:
        /*0038*/ 	.byte	0x04, 0x17
        /*003a*/ 	.short	(.L_16 - .L_15)
.L_15:
        /*003c*/ 	.word	0x00000000
        /*0040*/ 	.short	0x0016
        /*0042*/ 	.short	0x006c
        /*0044*/ 	.byte	0x00, 0xf0, 0x11, 0x00


	//----- nvinfo : EIATTR_KPARAM_INFO
	.align		4
.L_16:
        /*0048*/ 	.byte	0x04, 0x17
        /*004a*/ 	.short	(.L_18 - .L_17)
.L_17:
        /*004c*/ 	.word	0x00000000
        /*0050*/ 	.short	0x0015
        /*0052*/ 	.short	0x0068
        /*0054*/ 	.byte	0x00, 0xf0, 0x11, 0x00


	//----- nvinfo : EIATTR_KPARAM_INFO
	.align		4
.L_18:
        /*0058*/ 	.byte	0x04, 0x17
        /*005a*/ 	.short	(.L_20 - .L_19)
.L_19:
        /*005c*/ 	.word	0x00000000
        /*0060*/ 	.short	0x0014
        /*0062*/ 	.short	0x0064
        /*0064*/ 	.byte	0x00, 0xf0, 0x11, 0x00


	//----- nvinfo : EIATTR_KPARAM_INFO
	.align		4
.L_20:
        /*0068*/ 	.byte	0x04, 0x17
        /*006a*/ 	.short	(.L_22 - .L_21)
.L_21:
        /*006c*/ 	.word	0x00000000
        /*0070*/ 	.short	0x0013
        /*0072*/ 	.short	0x0060
        /*0074*/ 	.byte	0x00, 0xf0, 0x11, 0x00


	//----- nvinfo : EIATTR_KPARAM_INFO
	.align		4
.L_22:
        /*0078*/ 	.byte	0x04, 0x17
        /*007a*/ 	.short	(.L_24 - .L_23)
.L_23:
        /*007c*/ 	.word	0x00000000
        /*0080*/ 	.short	0x0012
        /*0082*/ 	.short	0x005c
        /*0084*/ 	.byte	0x00, 0xf0, 0x11, 0x00


	//----- nvinfo : EIATTR_KPARAM_INFO
	.align		4
.L_24:
        /*0088*/ 	.byte	0x04, 0x17
        /*008a*/ 	.short	(.L_26 - .L_25)
.L_25:
        /*008c*/ 	.word	0x00000000
        /*0090*/ 	.short	0x0011
        /*0092*/ 	.short	0x0058
        /*0094*/ 	.byte	0x00, 0xf0, 0x11, 0x00


	//----- nvinfo : EIATTR_KPARAM_INFO
	.align		4
.L_26:
        /*0098*/ 	.byte	0x04, 0x17
        /*009a*/ 	.short	(.L_28 - .L_27)
.L_27:
        /*009c*/ 	.word	0x00000000
        /*00a0*/ 	.short	0x0010
        /*00a2*/ 	.short	0x0054
        /*00a4*/ 	.byte	0x00, 0xf0, 0x11, 0x00


	//----- nvinfo : EIATTR_KPARAM_INFO
	.align		4
.L_28:
        /*00a8*/ 	.byte	0x04, 0x17
        /*00aa*/ 	.short	(.L_30 - .L_29)
.L_29:
        /*00ac*/ 	.word	0x00000000
        /*00b0*/ 	.short	0x000f
        /*00b2*/ 	.short	0x0050
        /*00b4*/ 	.byte	0x00, 0xf0, 0x11, 0x00


	//----- nvinfo : EIATTR_KPARAM_INFO
	.align		4
.L_30:
        /*00b8*/ 	.byte	0x04, 0x17
        /*00ba*/ 	.short	(.L_32 - .L_31)
.L_31:
        /*00bc*/ 	.word	0x00000000
        /*00c0*/ 	.short	0x000e
        /*00c2*/ 	.short	0x004c
        /*00c4*/ 	.byte	0x00, 0xf0, 0x11, 0x00


	//----- nvinfo : EIATTR_KPARAM_INFO
	.align		4
.L_32:
        /*00c8*/ 	.byte	0x04, 0x17
        /*00ca*/ 	.short	(.L_34 - .L_33)
.L_33:
        /*00cc*/ 	.word	0x00000000
        /*00d0*/ 	.short	0x000d
        /*00d2*/ 	.short	0x0048
        /*00d4*/ 	.byte	0x00, 0xf0, 0x11, 0x00


	//----- nvinfo : EIATTR_KPARAM_INFO
	.align		4
.L_34:
        /*00d8*/ 	.byte	0x04, 0x17
        /*00da*/ 	.short	(.L_36 - .L_35)
.L_35:
        /*00dc*/ 	.word	0x00000000
        /*00e0*/ 	.short	0x000c
        /*00e2*/ 	.short	0x0044
        /*00e4*/ 	.byte	0x00, 0xf0, 0x11, 0x00


	//----- nvinfo : EIATTR_KPARAM_INFO
	.align		4
.L_36:
        /*00e8*/ 	.byte	0x04, 0x17
        /*00ea*/ 	.short	(.L_38 - .L_37)
.L_37:
        /*00ec*/ 	.word	0x00000000
        /*00f0*/ 	.short	0x000b
        /*00f2*/ 	.short	0x0040
        /*00f4*/ 	.byte	0x00, 0xf0, 0x11, 0x00


	//----- nvinfo : EIATTR_KPARAM_INFO
	.align		4
.L_38:
        /*00f8*/ 	.byte	0x04, 0x17
        /*00fa*/ 	.short	(.L_40 - .L_39)
.L_39:
        /*00fc*/ 	.word	0x00000000
        /*0100*/ 	.short	0x000a
        /*0102*/ 	.short	0x003c
        /*0104*/ 	.byte	0x00, 0xf0, 0x11, 0x00


	//----- nvinfo : EIATTR_KPARAM_INFO
	.align		4
.L_40:
        /*0108*/ 	.byte	0x04, 0x17
        /*010a*/ 	.short	(.L_42 - .L_41)
.L_41:
        /*010c*/ 	.word	0x00000000
        /*0110*/ 	.short	0x0009
        /*0112*/ 	.short	0x0038
        /*0114*/ 	.byte	0x00, 0xf0, 0x11, 0x00


	//----- nvinfo : EIATTR_KPARAM_INFO
	.align		4
.L_42:
        /*0118*/ 	.byte	0x04, 0x17
        /*011a*/ 	.short	(.L_44 - .L_43)
.L_43:
        /*011c*/ 	.word	0x00000000
        /*0120*/ 	.short	0x0008
        /*0122*/ 	.short	0x0034
        /*0124*/ 	.byte	0x00, 0xf0, 0x11, 0x00


	//----- nvinfo : EIATTR_KPARAM_INFO
	.align		4
.L_44:
        /*0128*/ 	.byte	0x04, 0x17
        /*012a*/ 	.short	(.L_46 - .L_45)
.L_45:
        /*012c*/ 	.word	0x00000000
        /*0130*/ 	.short	0x0007
        /*0132*/ 	.short	0x0030
        /*0134*/ 	.byte	0x00, 0xf0, 0x11, 0x00


	//----- nvinfo : EIATTR_KPARAM_INFO
	.align		4
.L_46:
        /*0138*/ 	.byte	0x04, 0x17
        /*013a*/ 	.short	(.L_48 - .L_47)
.L_47:
        /*013c*/ 	.word	0x00000000
        /*0140*/ 	.short	0x0006
        /*0142*/ 	.short	0x002c
        /*0144*/ 	.byte	0x00, 0xf0, 0x11, 0x00


	//----- nvinfo : EIATTR_KPARAM_INFO
	.align		4
.L_48:
        /*0148*/ 	.byte	0x04, 0x17
        /*014a*/ 	.short	(.L_50 - .L_49)
.L_49:
        /*014c*/ 	.word	0x00000000
        /*0150*/ 	.short	0x0005
        /*0152*/ 	.short	0x0028
        /*0154*/ 	.byte	0x00, 0xf0, 0x11, 0x00


	//----- nvinfo : EIATTR_KPARAM_INFO
	.align		4
.L_50:
        /*0158*/ 	.byte	0x04, 0x17
        /*015a*/ 	.short	(.L_52 - .L_51)
.L_51:
        /*015c*/ 	.word	0x00000000
        /*0160*/ 	.short	0x0004
        /*0162*/ 	.short	0x0020
        /*0164*/ 	.byte	0x00, 0xf4, 0x21, 0x00


	//----- nvinfo : EIATTR_KPARAM_INFO
	.align		4
.L_52:
        /*0168*/ 	.byte	0x04, 0x17
        /*016a*/ 	.short	(.L_54 - .L_53)
.L_53:
        /*016c*/ 	.word	0x00000000
        /*0170*/ 	.short	0x0003
        /*0172*/ 	.short	0x0018
        /*0174*/ 	.byte	0x00, 0xf4, 0x21, 0x00


	//----- nvinfo : EIATTR_KPARAM_INFO
	.align		4
.L_54:
        /*0178*/ 	.byte	0x04, 0x17
        /*017a*/ 	.short	(.L_56 - .L_55)
.L_55:
        /*017c*/ 	.word	0x00000000
        /*0180*/ 	.short	0x0002
        /*0182*/ 	.short	0x0010
        /*0184*/ 	.byte	0x00, 0xf4, 0x21, 0x00


	//----- nvinfo : EIATTR_KPARAM_INFO
	.align		4
.L_56:
        /*0188*/ 	.byte	0x04, 0x17
        /*018a*/ 	.short	(.L_58 - .L_57)
.L_57:
        /*018c*/ 	.word	0x00000000
        /*0190*/ 	.short	0x0001
        /*0192*/ 	.short	0x0008
        /*0194*/ 	.byte	0x00, 0xf4, 0x21, 0x00


	//----- nvinfo : EIATTR_KPARAM_INFO
	.align		4
.L_58:
        /*0198*/ 	.byte	0x04, 0x17
        /*019a*/ 	.short	(.L_60 - .L_59)
.L_59:
        /*019c*/ 	.word	0x00000000
        /*01a0*/ 	.short	0x0000
        /*01a2*/ 	.short	0x0000
        /*01a4*/ 	.byte	0x00, 0xf4, 0x21, 0x00


	//----- nvinfo : EIATTR_SPARSE_MMA_MASK
	.align		4
.L_60:
        /*01a8*/ 	.byte	0x03, 0x50
        /*01aa*/ 	.short	0x0000


	//----- nvinfo : EIATTR_MAXREG_COUNT
	.align		4
        /*01ac*/ 	.byte	0x03, 0x1b
        /*01ae*/ 	.short	0x00ff


	//----- nvinfo : EIATTR_NUM_BARRIERS
	.align		4
        /*01b0*/ 	.byte	0x02, 0x4c
        /*01b2*/ 	.byte	0x01
	.zero		1


	//----- nvinfo : EIATTR_MERCURY_ISA_VERSION
	.align		4
        /*01b4*/ 	.byte	0x03, 0x5f
        /*01b6*/ 	.short	0x0101


	//----- nvinfo : EIATTR_COOP_GROUP_MASK_REGIDS
	.align		4
        /*01b8*/ 	.byte	0x04, 0x29
        /*01ba*/ 	.short	(.L_62 - .L_61)


	//   ....[0]....
.L_61:
        /*01bc*/ 	.word	0xffffffff


	//   ....[1]....
        /*01c0*/ 	.word	0xffffffff


	//   ....[2]....
        /*01c4*/ 	.word	0xffffffff


	//   ....[3]....
        /*01c8*/ 	.word	0xffffffff


	//   ....[4]....
        /*01cc*/ 	.word	0xffffffff


	//   ....[5]....
        /*01d0*/ 	.word	0xffffffff


	//   ....[6]....
        /*01d4*/ 	.word	0xffffffff


	//   ....[7]....
        /*01d8*/ 	.word	0xffffffff


	//----- nvinfo : EIATTR_COOP_GROUP_INSTR_OFFSETS
	.align		4
.L_62:
        /*01dc*/ 	.byte	0x04, 0x28
        /*01de*/ 	.short	(.L_64 - .L_63)


	//   ....[0]....
.L_63:
        /*01e0*/ 	.word	0x00000d20


	//   ....[1]....
        /*01e4*/ 	.word	0x00000d50


	//   ....[2]....
        /*01e8*/ 	.word	0x00000ed0


	//   ....[3]....
        /*01ec*/ 	.word	0x00000fb0


	//   ....[4]....
        /*01f0*/ 	.word	0x00001430


	//   ....[5]....
        /*01f4*/ 	.word	0x00001440


	//   ....[6]....
        /*01f8*/ 	.word	0x00001490


	//   ....[7]....
        /*01fc*/ 	.word	0x000014a0


	//----- nvinfo : EIATTR_EXIT_INSTR_OFFSETS
	.align		4
.L_64:
        /*0200*/ 	.byte	0x04, 0x1c
        /*0202*/ 	.short	(.L_66 - .L_65)


	//   ....[0]....
.L_65:
        /*0204*/ 	.word	0x000020f0


	//   ....[1]....
        /*0208*/ 	.word	0x00002120


	//----- nvinfo : EIATTR_REQNTID
	.align		4
.L_66:
        /*020c*/ 	.byte	0x04, 0x10
        /*020e*/ 	.short	(.L_68 - .L_67)
.L_67:
        /*0210*/ 	.word	0x00000100
        /*0214*/ 	.word	0x00000001
        /*0218*/ 	.word	0x00000001


	//----- nvinfo : EIATTR_CBANK_PARAM_SIZE
	.align		4
.L_68:
        /*021c*/ 	.byte	0x03, 0x19
        /*021e*/ 	.short	0x0088


	//----- nvinfo : EIATTR_PARAM_CBANK
	.align		4
        /*0220*/ 	.byte	0x04, 0x0a
        /*0222*/ 	.short	(.L_70 - .L_69)
	.align		4
.L_69:
        /*0224*/ 	.word	index@(.nv.constant0.attn_fwd)
        /*0228*/ 	.short	0x0210
        /*022a*/ 	.short	0x0088


	//----- nvinfo : EIATTR_SW_WAR
	.align		4
.L_70:
        /*022c*/ 	.byte	0x04, 0x36
        /*022e*/ 	.short	(.L_72 - .L_71)
.L_71:
        /*0230*/ 	.word	0x00000008
.L_72:


//--------------------- .nv.callgraph             --------------------------
	.section	.nv.callgraph,"",@"SHT_CUDA_CALLGRAPH"
	.align	4
	.sectionentsize	8
	.align		4
        /*0000*/ 	.word	0x00000000
	.align		4
        /*0004*/ 	.word	0xffffffff
	.align		4
        /*0008*/ 	.word	0x00000000
	.align		4
        /*000c*/ 	.word	0xfffffffe
	.align		4
        /*0010*/ 	.word	0x00000000
	.align		4
        /*0014*/ 	.word	0xfffffffd
	.align		4
        /*0018*/ 	.word	0x00000000
	.align		4
        /*001c*/ 	.word	0xfffffffc


//--------------------- .nv.constant4             --------------------------
	.section	.nv.constant4,"a",@progbits
	.align	8
	.align		8
.nv.constant4:
        /*0000*/ 	.dword	_$_str


//--------------------- .text.attn_fwd            --------------------------
	.section	.text.attn_fwd,"ax",@progbits
	.align	128
        .global         attn_fwd
        .type           attn_fwd,@function
        .size           attn_fwd,(.L_x_3 - attn_fwd)
        .other          attn_fwd,@"STO_CUDA_ENTRY STV_DEFAULT"
attn_fwd:
.text.attn_fwd:
[----:B------:R-:W-:Y:S01]  /*0000*/  LDC R1, c[0x0][0x28] ;  /* 0x00000a00ff017b82 */ /* 0x000fe20000000800 */
[----:B------:R-:W0:Y:S07]  /*0010*/  S2R R10, SR_TID.X ;  /* 0x00000000000a7919 */ /* 0x000e2e0000002100 */
[----:B------:R-:W1:Y:S01]  /*0020*/  S2UR UR12, SR_CTAID.Y ;  /* 0x00000000000c79c3 */ /* 0x000e620000002600 */
[----:B------:R-:W-:Y:S01]  /*0030*/  ULDC.64 UR4, c[0x0][0x240] ;  /* 0x0000900000047ab9 */ /* 0x000fe20000000a00 */
[----:B------:R-:W-:Y:S01]  /*0040*/  ULDC.64 UR20, c[0x0][0x208] ;  /* 0x0000820000147ab9 */ /* 0x000fe20000000a00 */
[----:B------:R-:W2:Y:S01]  /*0050*/  S2R R0, SR_CTAID.X ;  /* 0x0000000000007919 */ /* 0x000ea20000002500 */
[----:B------:R-:W-:-:S04]  /*0060*/  ULDC UR23, c[0x0][0x280] ;  /* 0x0000a00000177ab9 */ /* 0x000fc80000000800 */
[----:B------:R-:W3:Y:S08]  /*0070*/  LDC R17, c[0x0][0x248] ;  /* 0x00009200ff117b82 */ /* 0x000ef00000000800 */
[----:B------:R-:W4:Y:S01]  /*0080*/  LDC.64 R20, c[0x0][0x210] ;  /* 0x00008400ff147b82 */ /* 0x000f220000000a00 */
[----:B-1----:R-:W-:-:S04]  /*0090*/  UIMAD UR4, UR12, UR4, URZ ;  /* 0x000000040c0472a4 */ /* 0x002fc8000f8e023f */
[----:B------:R-:W-:Y:S01]  /*00a0*/  USHF.L.U32 UR6, UR4, 0x1, URZ ;  /* 0x0000000104067899 */ /* 0x000fe2000800063f */
[----:B0-----:R-:W-:Y:S02]  /*00b0*/  LOP3.LUT R5, R10, 0x7f, RZ, 0xc0, !PT ;  /* 0x0000007f0a057812 */ /* 0x001fe400078ec0ff */
[----:B------:R-:W-:Y:S02]  /*00c0*/  SHF.R.U32.HI R2, RZ, 0x7, R10 ;  /* 0x00000007ff027819 */ /* 0x000fe4000001160a */
[----:B--2---:R-:W-:Y:S02]  /*00d0*/  LEA R5, R0, R5, 0x7 ;  /* 0x0000000500057211 */ /* 0x004fe400078e38ff */
[----:B------:R-:W-:-:S03]  /*00e0*/  SGXT.U32 R2, R2, 0x1 ;  /* 0x000000010202781a */ /* 0x000fc60000000000 */
[----:B------:R-:W-:Y:S01]  /*00f0*/  IMAD R0, R5, UR5, RZ ;  /* 0x0000000505007c24 */ /* 0x000fe2000f8e02ff */
[----:B------:R-:W-:Y:S01]  /*0100*/  UIMAD.WIDE UR4, UR4, 0x2, URZ ;  /* 0x00000002040478a5 */ /* 0x000fe2000f8e023f */
[----:B---3--:R-:W-:-:S03]  /*0110*/  IMAD R4, R2, R17, RZ ;  /* 0x0000001102047224 */ /* 0x008fc600078e02ff */
[C---:B------:R-:W-:Y:S01]  /*0120*/  SHF.L.U32 R3, R0.reuse, 0x1, RZ ;  /* 0x0000000100037819 */ /* 0x040fe200000006ff */
[----:B------:R-:W-:Y:S02]  /*0130*/  IMAD R7, R17, 0x2, R4 ;  /* 0x0000000211077824 */ /* 0x000fe400078e0204 */
[----:B------:R-:W-:Y:S01]  /*0140*/  IMAD.HI R0, R0, 0x2, RZ ;  /* 0x0000000200007827 */ /* 0x000fe200078e02ff */
[----:B----4-:R-:W-:Y:S02]  /*0150*/  IADD3 R13, P0, P1, R3, UR6, R20 ;  /* 0x00000006030d7c10 */ /* 0x010fe4000f91e014 */
[C---:B------:R-:W-:Y:S02]  /*0160*/  LEA R9, R17.reuse, R7, 0x1 ;  /* 0x0000000711097211 */ /* 0x040fe400078e08ff */
[----:B------:R-:W-:Y:S02]  /*0170*/  IADD3.X R21, R0, UR5, R21, P0, P1 ;  /* 0x0000000500157c10 */ /* 0x000fe400087e2415 */
[-C--:B------:R-:W-:Y:S01]  /*0180*/  LEA R2, P0, R4, R13.reuse, 0x1 ;  /* 0x0000000d04027211 */ /* 0x080fe200078008ff */
[----:B------:R-:W-:Y:S01]  /*0190*/  IMAD R0, R17, 0x2, R9 ;  /* 0x0000000211007824 */ /* 0x000fe200078e0209 */
[----:B------:R-:W-:-:S02]  /*01a0*/  LEA R6, P1, R7, R13, 0x1 ;  /* 0x0000000d07067211 */ /* 0x000fc400078208ff */
[----:B------:R-:W-:Y:S02]  /*01b0*/  LEA.HI.X.SX32 R3, R4, R21, 0x1, P0 ;  /* 0x0000001504037211 */ /* 0x000fe400000f0eff */
[----:B------:R-:W-:Y:S02]  /*01c0*/  LEA R8, P0, R9, R13, 0x1 ;  /* 0x0000000d09087211 */ /* 0x000fe400078008ff */
[----:B------:R-:W-:Y:S01]  /*01d0*/  LEA R4, R17, R0, 0x1 ;  /* 0x0000000011047211 */ /* 0x000fe200078e08ff */
[----:B------:R0:W2:Y:S01]  /*01e0*/  LDG.E.U16 R20, desc[UR20][R2.64] ;  /* 0x0000001402147981 */ /* 0x0000a2000c1e1500 */
[----:B------:R-:W-:Y:S02]  /*01f0*/  LEA.HI.X.SX32 R9, R9, R21, 0x1, P0 ;  /* 0x0000001509097211 */ /* 0x000fe400000f0eff */
[C---:B------:R-:W-:Y:S01]  /*0200*/  LEA R14, P0, R4.reuse, R13, 0x1 ;  /* 0x0000000d040e7211 */ /* 0x040fe200078008ff */
[----:B------:R-:W-:Y:S01]  /*0210*/  IMAD R11, R17, 0x2, R4 ;  /* 0x00000002110b7824 */ /* 0x000fe200078e0204 */
[-C--:B------:R-:W-:Y:S01]  /*0220*/  LEA.HI.X.SX32 R7, R7, R21.reuse, 0x1, P1 ;  /* 0x0000001507077211 */ /* 0x080fe200008f0eff */
[----:B------:R-:W3:Y:S01]  /*0230*/  LDG.E.U16 R8, desc[UR20][R8.64] ;  /* 0x0000001408087981 */ /* 0x000ee2000c1e1500 */
[----:B------:R-:W-:-:S02]  /*0240*/  LEA.HI.X.SX32 R15, R4, R21, 0x1, P0 ;  /* 0x00000015040f7211 */ /* 0x000fc400000f0eff */
[----:B------:R-:W-:Y:S01]  /*0250*/  LEA R4, R17, R11, 0x1 ;  /* 0x0000000b11047211 */ /* 0x000fe200078e08ff */
[----:B------:R1:W4:Y:S01]  /*0260*/  LDG.E.U16 R6, desc[UR20][R6.64] ;  /* 0x0000001406067981 */ /* 0x000322000c1e1500 */
[----:B------:R-:W-:-:S03]  /*0270*/  LEA R16, P1, R11, R13, 0x1 ;  /* 0x0000000d0b107211 */ /* 0x000fc600078208ff */
[----:B0-----:R-:W-:Y:S01]  /*0280*/  IMAD R3, R17, 0x2, R4 ;  /* 0x0000000211037824 */ /* 0x001fe200078e0204 */
[----:B------:R-:W-:Y:S01]  /*0290*/  LEA R18, P2, R4, R13, 0x1 ;  /* 0x0000000d04127211 */ /* 0x000fe200078408ff */
[----:B------:R-:W5:Y:S01]  /*02a0*/  LDG.E.U16 R15, desc[UR20][R14.64] ;  /* 0x000000140e0f7981 */ /* 0x000f62000c1e1500 */
[----:B------:R-:W-:Y:S02]  /*02b0*/  LEA.HI.X.SX32 R17, R11, R21, 0x1, P1 ;  /* 0x000000150b117211 */ /* 0x000fe400008f0eff */
[-C--:B------:R-:W-:Y:S02]  /*02c0*/  LEA R12, P0, R0, R13.reuse, 0x1 ;  /* 0x0000000d000c7211 */ /* 0x080fe400078008ff */
[----:B------:R-:W-:Y:S01]  /*02d0*/  LEA R2, P1, R3, R13, 0x1 ;  /* 0x0000000d03027211 */ /* 0x000fe200078208ff */
[----:B------:R-:W3:Y:S01]  /*02e0*/  LDG.E.U16 R16, desc[UR20][R16.64] ;  /* 0x0000001410107981 */ /* 0x000ee2000c1e1500 */
[-C--:B------:R-:W-:Y:S02]  /*02f0*/  LEA.HI.X.SX32 R19, R4, R21.reuse, 0x1, P2 ;  /* 0x0000001504137211 */ /* 0x080fe400010f0eff */
[----:B------:R-:W-:-:S02]  /*0300*/  LEA.HI.X.SX32 R13, R0, R21, 0x1, P0 ;  /* 0x00000015000d7211 */ /* 0x000fc400000f0eff */
[----:B------:R-:W-:Y:S01]  /*0310*/  LEA.HI.X.SX32 R3, R3, R21, 0x1, P1 ;  /* 0x0000001503037211 */ /* 0x000fe200008f0eff */
[----:B------:R-:W3:Y:S04]  /*0320*/  LDG.E.U16 R18, desc[UR20][R18.64] ;  /* 0x0000001412127981 */ /* 0x000ee8000c1e1500 */
[----:B------:R0:W3:Y:S04]  /*0330*/  LDG.E.U16 R12, desc[UR20][R12.64] ;  /* 0x000000140c0c7981 */ /* 0x0000e8000c1e1500 */
[----:B------:R0:W3:Y:S01]  /*0340*/  LDG.E.U16 R2, desc[UR20][R2.64] ;  /* 0x0000001402027981 */ /* 0x0000e2000c1e1500 */
[----:B------:R-:W0:Y:S01]  /*0350*/  S2UR UR4, SR_CgaCtaId ;  /* 0x00000000000479c3 */ /* 0x000e220000008800 */
[----:B------:R-:W-:-:S04]  /*0360*/  SHF.R.S32.HI R0, RZ, 0x7, R10 ;  /* 0x00000007ff007819 */ /* 0x000fc8000001140a */
[----:B------:R-:W-:Y:S02]  /*0370*/  SGXT R0, R0, 0x1 ;  /* 0x000000010000781a */ /* 0x000fe40000000200 */
[----:B-1----:R-:W-:Y:S02]  /*0380*/  SHF.L.U32 R7, R10, 0x1, RZ ;  /* 0x000000010a077819 */ /* 0x002fe400000006ff */
[----:B------:R-:W-:Y:S01]  /*0390*/  LOP3.LUT R0, R0, 0x90, RZ, 0xc0, !PT ;  /* 0x0000009000007812 */ /* 0x000fe200078ec0ff */
[----:B------:R-:W-:Y:S01]  /*03a0*/  UISETP.GE.AND UP0, UPT, UR23, 0x1, UPT ;  /* 0x000000011700788c */ /* 0x000fe2000bf06270 */
[----:B------:R-:W-:Y:S02]  /*03b0*/  LOP3.LUT R9, R10, 0x40, RZ, 0xc0, !PT ;  /* 0x000000400a097812 */ /* 0x000fe400078ec0ff */
[----:B------:R-:W-:Y:S01]  /*03c0*/  LOP3.LUT R0, R0, 0x7e, R7, 0x78, !PT ;  /* 0x0000007e00007812 */ /* 0x000fe200078e7807 */
[----:B------:R-:W-:Y:S02]  /*03d0*/  UMOV UR13, 0x400 ;  /* 0x00000400000d7882 */ /* 0x000fe40000000000 */
[----:B------:R-:W-:-:S02]  /*03e0*/  PLOP3.LUT P0, PT, PT, PT, UP0, 0x80, 0x0 ;  /* 0x000000000000781c */ /* 0x000fc40003f0f008 */
[----:B------:R-:W-:Y:S01]  /*03f0*/  IMAD R0, R9, 0x20, R0 ;  /* 0x0000002009007824 */ /* 0x000fe200078e0200 */
[----:B0-----:R-:W-:-:S04]  /*0400*/  ULEA UR13, UR4, UR13, 0x18 ;  /* 0x0000000d040d7291 */ /* 0x001fc8000f8ec03f */
[C---:B------:R-:W-:Y:S02]  /*0410*/  LOP3.LUT R11, R0.reuse, 0x20, RZ, 0x3c, !PT ;  /* 0x00000020000b7812 */ /* 0x040fe400078e3cff */
[C---:B------:R-:W-:Y:S02]  /*0420*/  LOP3.LUT R13, R0.reuse, 0x40, RZ, 0x3c, !PT ;  /* 0x00000040000d7812 */ /* 0x040fe400078e3cff */
[----:B------:R-:W-:Y:S01]  /*0430*/  LOP3.LUT R17, R0, 0x60, RZ, 0x3c, !PT ;  /* 0x0000006000117812 */ /* 0x000fe200078e3cff */
[----:B------:R-:W-:Y:S01]  /*0440*/  IMAD.MOV.U32 R4, RZ, RZ, 0x3f800000 ;  /* 0x3f800000ff047424 */ /* 0x000fe200078e00ff */
[----:B------:R-:W-:Y:S02]  /*0450*/  MOV R14, 0xff800000 ;  /* 0xff800000000e7802 */ /* 0x000fe40000000f00 */
[----:B------:R-:W-:Y:S02]  /*0460*/  CS2R R40, SRZ ;  /* 0x0000000000287805 */ /* 0x000fe4000001ff00 */
[----:B------:R-:W-:-:S02]  /*0470*/  MOV R3, 0x3f800000 ;  /* 0x3f80000000037802 */ /* 0x000fc40000000f00 */
[----:B------:R-:W-:Y:S02]  /*0480*/  CS2R R42, SRZ ;  /* 0x00000000002a7805 */ /* 0x000fe4000001ff00 */
[----:B------:R-:W-:Y:S02]  /*0490*/  CS2R R44, SRZ ;  /* 0x00000000002c7805 */ /* 0x000fe4000001ff00 */
[----:B------:R-:W-:Y:S01]  /*04a0*/  CS2R R46, SRZ ;  /* 0x00000000002e7805 */ /* 0x000fe2000001ff00 */
[----:B--2---:R-:W-:Y:S04]  /*04b0*/  STS.U16 [R0+UR13], R20 ;  /* 0x0000001400007988 */ /* 0x004fe8000800040d */
[----:B-----5:R0:W-:Y:S04]  /*04c0*/  STS.U16 [R0+UR13+0x400], R15 ;  /* 0x0004000f00007988 */ /* 0x0201e8000800040d */
[----:B----4-:R1:W-:Y:S04]  /*04d0*/  STS.U16 [R11+UR13+0x100], R6 ;  /* 0x000100060b007988 */ /* 0x0103e8000800040d */
[----:B---3--:R1:W-:Y:S04]  /*04e0*/  STS.U16 [R11+UR13+0x500], R16 ;  /* 0x000500100b007988 */ /* 0x0083e8000800040d */
[----:B------:R1:W-:Y:S04]  /*04f0*/  STS.U16 [R13+UR13+0x200], R8 ;  /* 0x000200080d007988 */ /* 0x0003e8000800040d */
[----:B------:R1:W-:Y:S01]  /*0500*/  STS.U16 [R13+UR13+0x600], R18 ;  /* 0x000600120d007988 */ /* 0x0003e2000800040d */
[----:B0-----:R-:W-:-:S03]  /*0510*/  IMAD.MOV.U32 R15, RZ, RZ, -0x800000 ;  /* 0xff800000ff0f7424 */ /* 0x001fc600078e00ff */
[----:B------:R1:W-:Y:S01]  /*0520*/  STS.U16 [R17+UR13+0x300], R12 ;  /* 0x0003000c11007988 */ /* 0x0003e2000800040d */
[----:B------:R-:W-:-:S03]  /*0530*/  LOP3.LUT R0, R10, 0xff, RZ, 0xc0, !PT ;  /* 0x000000ff0a007812 */ /* 0x000fc600078ec0ff */
[----:B------:R1:W-:Y:S01]  /*0540*/  STS.U16 [R17+UR13+0x700], R2 ;  /* 0x0007000211007988 */ /* 0x0003e2000800040d */
[----:B------:R-:W-:Y:S05]  /*0550*/  @!P0 BRA `(.L_x_0) ;  /* 0x0000000c00f88947 */ /* 0x000fea0003800000 */
[----:B-1----:R-:W-:Y:S01]  /*0560*/  SHF.L.U32 R2, R0, 0x1, RZ ;  /* 0x0000000100027819 */ /* 0x002fe200000006ff */
[----:B------:R-:W-:Y:S01]  /*0570*/  ULDC.64 UR10, c[0x0][0x260] ;  /* 0x00009800000a7ab9 */ /* 0x000fe20000000a00 */
[--C-:B------:R-:W-:Y:S01]  /*0580*/  SHF.R.U32.HI R3, RZ, 0x2, R10.reuse ;  /* 0x00000002ff037819 */ /* 0x100fe2000001160a */
[----:B------:R-:W0:Y:S01]  /*0590*/  LDC R14, c[0x0][0x268] ;  /* 0x00009a00ff0e7b82 */ /* 0x000e220000000800 */
[----:B------:R-:W-:Y:S01]  /*05a0*/  ISETP.NE.U32.AND P0, PT, R9, RZ, PT ;  /* 0x000000ff0900720c */ /* 0x000fe20003f05070 */
[----:B------:R-:W-:Y:S01]  /*05b0*/  ULDC.64 UR6, c[0x0][0x250] ;  /* 0x0000940000067ab9 */ /* 0x000fe20000000a00 */
[----:B------:R-:W-:Y:S01]  /*05c0*/  LOP3.LUT R2, R2, 0x30, R3, 0x78, !PT ;  /* 0x0000003002027812 */ /* 0x000fe200078e7803 */
[----:B------:R-:W-:Y:S01]  /*05d0*/  UIMAD UR10, UR12, UR10, URZ ;  /* 0x0000000a0c0a72a4 */ /* 0x000fe2000f8e023f */
[--C-:B------:R-:W-:Y:S01]  /*05e0*/  SHF.R.U32.HI R4, RZ, 0x5, R10.reuse ;  /* 0x00000005ff047819 */ /* 0x100fe2000001160a */
[----:B------:R-:W-:Y:S01]  /*05f0*/  UIMAD UR6, UR12, UR6, URZ ;  /* 0x000000060c0672a4 */ /* 0x000fe2000f8e023f */
[----:B------:R-:W-:Y:S01]  /*0600*/  SEL R0, RZ, 0x90, !P0 ;  /* 0x00000090ff007807 */ /* 0x000fe20004000000 */
[----:B------:R-:W-:Y:S01]  /*0610*/  ULDC UR4, c[0x0][0x258] ;  /* 0x0000960000047ab9 */ /* 0x000fe20000000800 */
[C---:B------:R-:W-:Y:S01]  /*0620*/  LOP3.LUT R3, R10.reuse, 0xf, RZ, 0xc0, !PT ;  /* 0x0000000f0a037812 */ /* 0x040fe200078ec0ff */
[----:B------:R-:W-:Y:S01]  /*0630*/  USHF.L.U32 UR5, UR10, 0x1, URZ ;  /* 0x000000010a057899 */ /* 0x000fe2000800063f */
[----:B------:R-:W-:Y:S01]  /*0640*/  LOP3.LUT R6, R10, 0x1f, RZ, 0xc0, !PT ;  /* 0x0000001f0a067812 */ /* 0x000fe200078ec0ff */
[----:B------:R-:W-:Y:S01]  /*0650*/  ULDC.64 UR16, c[0x0][0x220] ;  /* 0x0000880000107ab9 */ /* 0x000fe20000000a00 */
[----:B------:R-:W-:Y:S01]  /*0660*/  R2UR UR22, R4 ;  /* 0x00000000041672ca */ /* 0x000fe200000e0000 */
[----:B------:R-:W-:Y:S01]  /*0670*/  IMAD R4, R3, UR4, RZ ;  /* 0x0000000403047c24 */ /* 0x000fe2000f8e02ff */
[----:B------:R-:W-:Y:S01]  /*0680*/  LOP3.LUT R0, R0, 0x17e, R7, 0x78, !PT ;  /* 0x0000017e00007812 */ /* 0x000fe200078e7807 */
[----:B------:R-:W-:Y:S01]  /*0690*/  IMAD R7, R6, UR11, RZ ;  /* 0x0000000b06077c24 */ /* 0x000fe2000f8e02ff */
[----:B------:R-:W-:Y:S01]  /*06a0*/  USHF.L.U32 UR4, UR6, 0x1, URZ ;  /* 0x0000000106047899 */ /* 0x000fe2000800063f */
[----:B------:R-:W-:Y:S01]  /*06b0*/  MOV R9, UR5 ;  /* 0x0000000500097c02 */ /* 0x000fe20008000f00 */
[----:B------:R-:W-:Y:S01]  /*06c0*/  IMAD.SHL.U32 R3, R4, 0x2, RZ ;  /* 0x0000000204037824 */ /* 0x000fe200078e00ff */
[--C-:B------:R-:W-:Y:S01]  /*06d0*/  SHF.R.U32.HI R12, RZ, 0x4, R10.reuse ;  /* 0x00000004ff0c7819 */ /* 0x100fe2000001160a */
[----:B------:R-:W-:Y:S01]  /*06e0*/  ULDC.64 UR14, c[0x0][0x218] ;  /* 0x00008600000e7ab9 */ /* 0x000fe20000000a00 */
[----:B------:R-:W-:Y:S01]  /*06f0*/  SHF.L.U32 R6, R7, 0x1, RZ ;  /* 0x0000000107067819 */ /* 0x000fe200000006ff */
[----:B------:R-:W-:Y:S01]  /*0700*/  IMAD.U32 R16, RZ, RZ, UR4 ;  /* 0x00000004ff107e24 */ /* 0x000fe2000f8e00ff */
[----:B------:R-:W-:Y:S01]  /*0710*/  SHF.R.U32.HI R11, RZ, 0x5, R10 ;  /* 0x00000005ff0b7819 */ /* 0x000fe2000001160a */
[----:B------:R-:W-:Y:S01]  /*0720*/  UIMAD.WIDE UR4, UR6, 0x2, URZ ;  /* 0x00000002060478a5 */ /* 0x000fe2000f8e023f */
[----:B------:R-:W-:Y:S01]  /*0730*/  IADD3 R8, P2, P3, R6, UR16, R9 ;  /* 0x0000001006087c10 */ /* 0x000fe2000fb5e009 */
[----:B------:R-:W-:Y:S01]  /*0740*/  IMAD.U32 R13, RZ, RZ, UR7 ;  /* 0x00000007ff0d7e24 */ /* 0x000fe2000f8e00ff */
[----:B------:R-:W-:Y:S01]  /*0750*/  SGXT.U32 R6, R12, 0x4 ;  /* 0x000000040c06781a */ /* 0x000fe20000000000 */
[----:B------:R-:W-:Y:S01]  /*0760*/  IMAD.HI R4, R4, 0x2, RZ ;  /* 0x0000000204047827 */ /* 0x000fe200078e02ff */
[----:B------:R-:W-:Y:S01]  /*0770*/  IADD3 R16, P0, P1, R3, UR14, R16 ;  /* 0x0000000e03107c10 */ /* 0x000fe2000f91e010 */
[----:B------:R-:W-:Y:S01]  /*0780*/  UIMAD.WIDE UR8, UR10, 0x2, URZ ;  /* 0x000000020a0878a5 */ /* 0x000fe2000f8e023f */
[----:B------:R-:W-:Y:S01]  /*0790*/  SGXT.U32 R3, R11, 0x3 ;  /* 0x000000030b03781a */ /* 0x000fe20000000000 */
[----:B------:R-:W-:Y:S01]  /*07a0*/  IMAD R6, R6, UR7, RZ ;  /* 0x0000000706067c24 */ /* 0x000fe2000f8e02ff */
[----:B------:R-:W-:Y:S01]  /*07b0*/  MOV R11, UR5 ;  /* 0x00000005000b7c02 */ /* 0x000fe20008000f00 */
[----:B------:R-:W-:Y:S01]  /*07c0*/  IMAD.HI R7, R7, 0x2, RZ ;  /* 0x0000000207077827 */ /* 0x000fe200078e02ff */
[----:B------:R-:W-:Y:S01]  /*07d0*/  UIADD3 UR5, UR13, 0x1000, URZ ;  /* 0x000010000d057890 */ /* 0x000fe2000fffe03f */
[----:B------:R-:W-:-:S02]  /*07e0*/  MOV R18, UR9 ;  /* 0x0000000900127c02 */ /* 0x000fc40008000f00 */
[----:B------:R-:W-:Y:S01]  /*07f0*/  CS2R R40, SRZ ;  /* 0x0000000000287805 */ /* 0x000fe2000001ff00 */
[----:B0-----:R-:W-:Y:S01]  /*0800*/  IMAD R9, R3, R14, RZ ;  /* 0x0000000e03097224 */ /* 0x001fe200078e02ff */
[----:B------:R-:W-:Y:S01]  /*0810*/  IADD3.X R12, R4, UR15, R11, P0, P1 ;  /* 0x0000000f040c7c10 */ /* 0x000fe200087e240b */
[----:B------:R-:W-:Y:S01]  /*0820*/  IMAD R3, R13, 0x10, R6 ;  /* 0x000000100d037824 */ /* 0x000fe200078e0206 */
[-C--:B------:R-:W-:Y:S01]  /*0830*/  LEA R48, P0, R6, R16.reuse, 0x1 ;  /* 0x0000001006307211 */ /* 0x080fe200078008ff */
[----:B------:R-:W-:Y:S01]  /*0840*/  IMAD R4, R14, 0x8, R9 ;  /* 0x000000080e047824 */ /* 0x000fe200078e0209 */
[----:B------:R-:W-:Y:S01]  /*0850*/  IADD3.X R11, R7, UR17, R18, P2, P3 ;  /* 0x00000011070b7c10 */ /* 0x000fe200097e6412 */
[----:B------:R-:W-:Y:S01]  /*0860*/  USHF.R.U32.HI UR8, URZ, 0x4, UR5 ;  /* 0x000000043f087899 */ /* 0x000fe20008011605 */
[----:B------:R-:W-:Y:S02]  /*0870*/  LEA R16, P1, R3, R16, 0x1 ;  /* 0x0000001003107211 */ /* 0x000fe400078208ff */
[----:B------:R-:W-:-:S02]  /*0880*/  CS2R R42, SRZ ;  /* 0x00000000002a7805 */ /* 0x000fc4000001ff00 */
[-C--:B------:R-:W-:Y:S01]  /*0890*/  LEA.HI.X.SX32 R49, R6, R12.reuse, 0x1, P0 ;  /* 0x0000000c06317211 */ /* 0x080fe200000f0eff */
[----:B------:R-:W-:Y:S01]  /*08a0*/  USGXT.U32 UR8, UR8, 0xe ;  /* 0x0000000e0808789a */ /* 0x000fe20008000000 */
[----:B------:R-:W-:Y:S01]  /*08b0*/  LEA.HI.X.SX32 R17, R3, R12, 0x1, P1 ;  /* 0x0000000c03117211 */ /* 0x000fe200008f0eff */
[----:B------:R-:W-:Y:S01]  /*08c0*/  IMAD.MOV.U32 R3, RZ, RZ, 0x3f800000 ;  /* 0x3f800000ff037424 */ /* 0x000fe200078e00ff */
[-C--:B------:R-:W-:Y:S02]  /*08d0*/  LEA R6, P0, R9, R8.reuse, 0x1 ;  /* 0x0000000809067211 */ /* 0x080fe400078008ff */
[----:B------:R-:W-:Y:S02]  /*08e0*/  CS2R R44, SRZ ;  /* 0x00000000002c7805 */ /* 0x000fe4000001ff00 */
[----:B------:R-:W-:Y:S02]  /*08f0*/  LEA R8, P1, R4, R8, 0x1 ;  /* 0x0000000804087211 */ /* 0x000fe400078208ff */
[----:B------:R-:W-:-:S02]  /*0900*/  CS2R R46, SRZ ;  /* 0x00000000002e7805 */ /* 0x000fc4000001ff00 */
[-C--:B------:R-:W-:Y:S01]  /*0910*/  LEA.HI.X.SX32 R7, R9, R11.reuse, 0x1, P0 ;  /* 0x0000000b09077211 */ /* 0x080fe200000f0eff */
[----:B------:R-:W-:Y:S01]  /*0920*/  UMOV UR14, 0xfffffffe ;  /* 0xfffffffe000e7882 */ /* 0x000fe20000000000 */
[----:B------:R-:W-:Y:S01]  /*0930*/  LEA.HI.X.SX32 R9, R4, R11, 0x1, P1 ;  /* 0x0000000b04097211 */ /* 0x000fe200008f0eff */
[----:B------:R-:W-:Y:S01]  /*0940*/  IMAD.MOV.U32 R11, RZ, RZ, -0x800000 ;  /* 0xff800000ff0b7424 */ /* 0x000fe200078e00ff */
[----:B------:R-:W-:Y:S01]  /*0950*/  MOV R4, 0x3f800000 ;  /* 0x3f80000000047802 */ /* 0x000fe20000000f00 */
[----:B------:R-:W-:Y:S01]  /*0960*/  UMOV UR15, 0x7fffffdf ;  /* 0x7fffffdf000f7882 */ /* 0x000fe20000000000 */
[----:B------:R-:W-:Y:S01]  /*0970*/  MOV R12, 0xff800000 ;  /* 0xff800000000c7802 */ /* 0x000fe20000000f00 */
[----:B------:R-:W-:Y:S01]  /*0980*/  UMOV UR9, URZ ;  /* 0x0000003f00097c82 */ /* 0x000fe20008000000 */
[----:B------:R-:W-:Y:S01]  /*0990*/  UMOV UR4, URZ ;  /* 0x0000003f00047c82 */ /* 0x000fe20008000000 */
[----:B------:R-:W-:Y:S01]  /*09a0*/  UMOV UR5, URZ ;  /* 0x0000003f00057c82 */ /* 0x000fe20008000000 */
[----:B------:R-:W-:Y:S01]  /*09b0*/  UIADD3.64 UR14, UR8, -UR14, URZ ;  /* 0x8000000e080e7297 */ /* 0x000fe2000fffe03f */
[----:B------:R-:W-:Y:S01]  /*09c0*/  UMOV UR6, URZ ;  /* 0x0000003f00067c82 */ /* 0x000fe20008000000 */
[----:B------:R-:W-:-:S10]  /*09d0*/  ULDC UR24, c[0x0][0x238] ;  /* 0x00008e0000187ab9 */ /* 0x000fd40000000800 */
.L_x_1:
[----:B------:R-:W-:Y:S01]  /*09e0*/  MOV R15, UR4 ;  /* 0x00000004000f7c02 */ /* 0x000fe20008000f00 */
[----:B------:R-:W-:-:S04]  /*09f0*/  IMAD.U32 R19, RZ, RZ, UR4 ;  /* 0x00000004ff137e24 */ /* 0x000fc8000f8e00ff */
[----:B------:R-:W-:-:S04]  /*0a00*/  IMAD.WIDE R14, R15, 0x2, R48 ;  /* 0x000000020f0e7825 */ /* 0x000fc800078e0230 */
[----:B------:R-:W-:Y:S02]  /*0a10*/  IMAD.WIDE R18, R19, 0x2, R16 ;  /* 0x0000000213127825 */ /* 0x000fe400078e0210 */
[----:B------:R-:W2:Y:S04]  /*0a20*/  LDG.E.U16 R15, desc[UR20][R14.64] ;  /* 0x000000140e0f7981 */ /* 0x000ea8000c1e1500 */
[----:B------:R-:W3:Y:S01]  /*0a30*/  LDG.E.U16 R19, desc[UR20][R18.64] ;  /* 0x0000001412137981 */ /* 0x000ee2000c1e1500 */
[----:B------:R-:W-:Y:S01]  /*0a40*/  MOV R21, UR5 ;  /* 0x0000000500157c02 */ /* 0x000fe20008000f00 */
[----:B------:R-:W-:Y:S01]  /*0a50*/  IMAD.U32 R23, RZ, RZ, UR5 ;  /* 0x00000005ff177e24 */ /* 0x000fe2000f8e00ff */
[----:B------:R-:W-:Y:S03]  /*0a60*/  BAR.SYNC.DEFER_BLOCKING 0x0 ;  /* 0x0000000000007b1d */ /* 0x000fe60000010000 */
[----:B------:R-:W-:-:S04]  /*0a70*/  IMAD.WIDE R20, R21, 0x2, R6 ;  /* 0x0000000215147825 */ /* 0x000fc800078e0206 */
[----:B------:R-:W-:Y:S01]  /*0a80*/  IMAD.WIDE R22, R23, 0x2, R8 ;  /* 0x0000000217167825 */ /* 0x000fe200078e0208 */
[----:B------:R-:W-:-:S04]  /*0a90*/  USHF.L.U32 UR10, UR22, 0x5, URZ ;  /* 0x00000005160a7899 */ /* 0x000fc8000800063f */
[----:B------:R-:W-:-:S04]  /*0aa0*/  ULOP3.LUT UR10, UR10, 0x80, URZ, 0xc0, !UPT ;  /* 0x000000800a0a7892 */ /* 0x000fc8000f8ec03f */
[----:B------:R-:W-:-:S04]  /*0ab0*/  ULEA.HI UR10, UR13, UR10, URZ, 0x1c ;  /* 0x0000000a0d0a7291 */ /* 0x000fc8000f8fe03f */
[----:B------:R-:W-:Y:S01]  /*0ac0*/  ULOP3.LUT UR16, UR10, 0x3fff, URZ, 0xc0, !UPT ;  /* 0x00003fff0a107892 */ /* 0x000fe2000f8ec03f */
[----:B------:R-:W-:Y:S01]  /*0ad0*/  UMOV UR18, UR8 ;  /* 0x0000000800127c82 */ /* 0x000fe20008000000 */
[----:B------:R-:W-:Y:S01]  /*0ae0*/  UMOV UR19, 0xc0000010 ;  /* 0xc000001000137882 */ /* 0x000fe20000000000 */
[----:B------:R-:W-:Y:S01]  /*0af0*/  UMOV UR17, 0x40000040 ;  /* 0x4000004000117882 */ /* 0x000fe20000000000 */
[----:B--2---:R-:W-:Y:S04]  /*0b00*/  STS.U16 [R0+UR13+0x1000], R15 ;  /* 0x0010000f00007988 */ /* 0x004fe8000800040d */
[----:B---3--:R-:W-:Y:S01]  /*0b10*/  STS.U16 [R0+UR13+0x1200], R19 ;  /* 0x0012001300007988 */ /* 0x008fe2000800040d */
[----:B------:R0:W-:Y:S06]  /*0b20*/  MEMBAR.ALL.CTA ;  /* 0x0000000000007992 */ /* 0x0001ec0000008000 */
[----:B0-----:R-:W0:Y:S02]  /*0b30*/  FENCE.VIEW.ASYNC.S ;  /* 0x00000000000073c6 */ /* 0x001e240000000000 */
[----:B0-----:R-:W-:Y:S06]  /*0b40*/  BAR.SYNC.DEFER_BLOCKING 0x0 ;  /* 0x0000000000007b1d */ /* 0x001fec0000010000 */
[----:B------:R0:W2:Y:S04]  /*0b50*/  LDG.E.U16 R21, desc[UR20][R20.64] ;  /* 0x0000001414157981 */ /* 0x0000a8000c1e1500 */
[----:B------:R1:W3:Y:S01]  /*0b60*/  LDG.E.U16 R23, desc[UR20][R22.64] ;  /* 0x0000001416177981 */ /* 0x0002e2000c1e1500 */
[----:B------:R-:W-:Y:S01]  /*0b70*/  WARPGROUP.ARRIVE ;  /* 0x00000000000079c5 */ /* 0x000fe20000000000 */
[----:B------:R-:W-:-:S02]  /*0b80*/  UIADD3 UR6, UR6, 0x20, URZ ;  /* 0x0000002006067890 */ /* 0x000fc4000fffe03f */
[----:B------:R-:W-:Y:S02]  /*0b90*/  ULEA UR4, UR7, UR4, 0x5 ;  /* 0x0000000407047291 */ /* 0x000fe4000f8e283f */
[----:B------:R-:W-:Y:S01]  /*0ba0*/  UISETP.GE.AND UP0, UPT, UR6, UR23, UPT ;  /* 0x000000170600728c */ /* 0x000fe2000bf06270 */
[----:B------:R-:W-:Y:S01]  /*0bb0*/  HGMMA.64x32x16.F32 R24, gdesc[UR16].tnspA, RZ, !UPT, gsb0 ;  /* 0x20600000101879f0 */ /* 0x000fe2000c0008ff */
[----:B------:R-:W-:Y:S01]  /*0bc0*/  UMOV UR18, UR8 ;  /* 0x0000000800127c82 */ /* 0x000fe20008000000 */
[----:B------:R-:W-:Y:S01]  /*0bd0*/  UMOV UR19, 0x80000020 ;  /* 0x8000002000137882 */ /* 0x000fe20000000000 */
[----:B------:R-:W-:Y:S02]  /*0be0*/  ULEA UR5, UR11, UR5, 0x5 ;  /* 0x000000050b057291 */ /* 0x000fe4000f8e283f */
[----:B------:R-:W-:Y:S01]  /*0bf0*/  PLOP3.LUT P0, PT, PT, PT, UP0, 0x80, 0x0 ;  /* 0x000000000000781c */ /* 0x000fe20003f0f008 */
[----:B------:R-:W-:Y:S02]  /*0c00*/  WARPGROUP.DEPBAR.LE gsb0, 0x0 ;  /* 0x00008000000079c5 */ /* 0x000fe40000010000 */
[----:B------:R-:W-:Y:S01]  /*0c10*/  FMUL R13, R24, UR24 ;  /* 0x00000018180d7c20 */ /* 0x000fe20008400000 */
[----:B------:R-:W-:Y:S01]  /*0c20*/  FMUL R14, R25, UR24 ;  /* 0x00000018190e7c20 */ /* 0x000fe20008400000 */
[----:B0-----:R-:W-:Y:S01]  /*0c30*/  FMUL R20, R27, UR24 ;  /* 0x000000181b147c20 */ /* 0x001fe20008400000 */
[----:B------:R-:W-:Y:S03]  /*0c40*/  BAR.SYNC.DEFER_BLOCKING 0x0 ;  /* 0x0000000000007b1d */ /* 0x000fe60000010000 */
[----:B------:R-:W-:Y:S01]  /*0c50*/  FMNMX R14, R13, R14, !PT ;  /* 0x0000000e0d0e7209 */ /* 0x000fe20007800000 */
[----:B------:R-:W-:-:S05]  /*0c60*/  FMUL R13, R28, UR24 ;  /* 0x000000181c0d7c20 */ /* 0x000fca0008400000 */
        /* <DEDUP_REMOVED lines=10> */
[----:B------:R-:W-:-:S05]  /*0d10*/  FMNMX R13, R13, R14, !PT ;  /* 0x0000000e0d0d7209 */ /* 0x000fca0007800000 */
[----:B------:R-:W0:Y:S02]  /*0d20*/  SHFL.BFLY PT, R14, R13, 0x2, 0x1f ;  /* 0x0c401f000d0e7f89 */ /* 0x000e2400000e0000 */
[----:B0-----:R-:W-:Y:S01]  /*0d30*/  FMNMX R15, R13, R14, !PT ;  /* 0x0000000e0d0f7209 */ /* 0x001fe20007800000 */
[----:B------:R-:W-:-:S04]  /*0d40*/  FMUL R13, R26, UR24 ;  /* 0x000000181a0d7c20 */ /* 0x000fc80008400000 */
[----:B------:R-:W0:Y:S01]  /*0d50*/  SHFL.BFLY PT, R14, R15, 0x1, 0x1f ;  /* 0x0c201f000f0e7f89 */ /* 0x000e2200000e0000 */
[----:B------:R-:W-:Y:S01]  /*0d60*/  FMNMX R20, R13, R20, !PT ;  /* 0x000000140d147209 */ /* 0x000fe20007800000 */
[----:B------:R-:W-:-:S05]  /*0d70*/  FMUL R13, R30, UR24 ;  /* 0x000000181e0d7c20 */ /* 0x000fca0008400000 */
[----:B------:R-:W-:Y:S01]  /*0d80*/  FMNMX R20, R13, R20, !PT ;  /* 0x000000140d147209 */ /* 0x000fe20007800000 */
[----:B------:R-:W-:-:S05]  /*0d90*/  FMUL R13, R31, UR24 ;  /* 0x000000181f0d7c20 */ /* 0x000fca0008400000 */
[----:B------:R-:W-:Y:S01]  /*0da0*/  FMNMX R20, R13, R20, !PT ;  /* 0x000000140d147209 */ /* 0x000fe20007800000 */
[----:B------:R-:W-:-:S05]  /*0db0*/  FMUL R13, R34, UR24 ;  /* 0x00000018220d7c20 */ /* 0x000fca0008400000 */
[----:B------:R-:W-:Y:S01]  /*0dc0*/  FMNMX R20, R13, R20, !PT ;  /* 0x000000140d147209 */ /* 0x000fe20007800000 */
[----:B------:R-:W-:Y:S01]  /*0dd0*/  FMUL R13, R35, UR24 ;  /* 0x00000018230d7c20 */ /* 0x000fe20008400000 */
[----:B0-----:R-:W-:-:S04]  /*0de0*/  FMNMX R14, R15, R14, !PT ;  /* 0x0000000e0f0e7209 */ /* 0x001fc80007800000 */
[----:B------:R-:W-:Y:S01]  /*0df0*/  FMNMX R20, R13, R20, !PT ;  /* 0x000000140d147209 */ /* 0x000fe20007800000 */
[----:B------:R-:W-:Y:S01]  /*0e00*/  FMUL R13, R38, UR24 ;  /* 0x00000018260d7c20 */ /* 0x000fe20008400000 */
[----:B------:R-:W-:-:S04]  /*0e10*/  FMNMX R14, R14, R11, !PT ;  /* 0x0000000b0e0e7209 */ /* 0x000fc80007800000 */
[----:B------:R-:W-:Y:S01]  /*0e20*/  FMNMX R20, R13, R20, !PT ;  /* 0x000000140d147209 */ /* 0x000fe20007800000 */
[----:B------:R-:W-:Y:S01]  /*0e30*/  FMUL R13, R39, UR24 ;  /* 0x00000018270d7c20 */ /* 0x000fe20008400000 */
[--C-:B------:R-:W-:Y:S01]  /*0e40*/  FFMA R24, R24, UR24, -R14.reuse ;  /* 0x0000001818187c23 */ /* 0x100fe2000800080e */
[--C-:B------:R-:W-:Y:S01]  /*0e50*/  FFMA R25, R25, UR24, -R14.reuse ;  /* 0x0000001819197c23 */ /* 0x100fe2000800080e */
[--C-:B------:R-:W-:Y:S01]  /*0e60*/  FFMA R28, R28, UR24, -R14.reuse ;  /* 0x000000181c1c7c23 */ /* 0x100fe2000800080e */
[--C-:B------:R-:W-:Y:S01]  /*0e70*/  FFMA R29, R29, UR24, -R14.reuse ;  /* 0x000000181d1d7c23 */ /* 0x100fe2000800080e */
[----:B------:R-:W-:Y:S01]  /*0e80*/  FMNMX R15, R13, R20, !PT ;  /* 0x000000140d0f7209 */ /* 0x000fe20007800000 */
[----:B------:R-:W-:Y:S01]  /*0e90*/  FMUL R19, R24, 1.4426950216293334961 ;  /* 0x3fb8aa3b18137820 */ /* 0x000fe20000400000 */
[----:B------:R-:W-:Y:S01]  /*0ea0*/  FMUL R25, R25, 1.4426950216293334961 ;  /* 0x3fb8aa3b19197820 */ /* 0x000fe20000400000 */
[----:B-1----:R-:W-:Y:S01]  /*0eb0*/  FMUL R22, R29, 1.4426950216293334961 ;  /* 0x3fb8aa3b1d167820 */ /* 0x002fe20000400000 */
[--C-:B------:R-:W-:Y:S01]  /*0ec0*/  FFMA R32, R32, UR24, -R14.reuse ;  /* 0x0000001820207c23 */ /* 0x100fe2000800080e */
[----:B------:R-:W0:Y:S01]  /*0ed0*/  SHFL.BFLY PT, R20, R15, 0x2, 0x1f ;  /* 0x0c401f000f147f89 */ /* 0x000e2200000e0000 */
[----:B------:R-:W-:Y:S01]  /*0ee0*/  MUFU.EX2 R24, R25 ;  /* 0x0000001900187308 */ /* 0x000fe20000000800 */
[--C-:B------:R-:W-:Y:S01]  /*0ef0*/  FFMA R33, R33, UR24, -R14.reuse ;  /* 0x0000001821217c23 */ /* 0x100fe2000800080e */
[----:B------:R-:W-:Y:S01]  /*0f00*/  FADD R11, -R14, R11 ;  /* 0x0000000b0e0b7221 */ /* 0x000fe20000000100 */
[--C-:B------:R-:W-:Y:S01]  /*0f10*/  FFMA R36, R36, UR24, -R14.reuse ;  /* 0x0000001824247c23 */ /* 0x100fe2000800080e */
[----:B------:R-:W-:-:S02]  /*0f20*/  FFMA R37, R37, UR24, -R14 ;  /* 0x0000001825257c23 */ /* 0x000fc4000800080e */
[----:B------:R-:W-:Y:S02]  /*0f30*/  FMUL R11, R11, 1.4426950216293334961 ;  /* 0x3fb8aa3b0b0b7820 */ /* 0x000fe40000400000 */
[----:B------:R-:W1:Y:S08]  /*0f40*/  MUFU.EX2 R19, R19 ;  /* 0x0000001300137308 */ /* 0x000e700000000800 */
[----:B------:R-:W-:Y:S01]  /*0f50*/  MUFU.EX2 R22, R22 ;  /* 0x0000001600167308 */ /* 0x000fe20000000800 */
[----:B0-----:R-:W-:-:S07]  /*0f60*/  FMNMX R13, R15, R20, !PT ;  /* 0x000000140f0d7209 */ /* 0x001fce0007800000 */
[----:B------:R-:W0:Y:S01]  /*0f70*/  MUFU.EX2 R11, R11 ;  /* 0x0000000b000b7308 */ /* 0x000e220000000800 */
[----:B-1----:R-:W-:Y:S01]  /*0f80*/  FADD R18, R19, R24 ;  /* 0x0000001813127221 */ /* 0x002fe20000000000 */
[----:B------:R-:W-:Y:S01]  /*0f90*/  F2FP.F16.F32.PACK_AB R24, R24, R19 ;  /* 0x000000131818723e */ /* 0x000fe200000000ff */
[----:B------:R-:W-:Y:S01]  /*0fa0*/  FMUL R19, R28, 1.4426950216293334961 ;  /* 0x3fb8aa3b1c137820 */ /* 0x000fe20000400000 */
[----:B------:R-:W1:Y:S01]  /*0fb0*/  SHFL.BFLY PT, R20, R13, 0x1, 0x1f ;  /* 0x0c201f000d147f89 */ /* 0x000e6200000e0000 */
[----:B------:R-:W-:-:S04]  /*0fc0*/  FMUL R28, R32, 1.4426950216293334961 ;  /* 0x3fb8aa3b201c7820 */ /* 0x000fc80000400000 */
[----:B------:R-:W4:Y:S08]  /*0fd0*/  MUFU.EX2 R19, R19 ;  /* 0x0000001300137308 */ /* 0x000f300000000800 */
[----:B------:R-:W5:Y:S01]  /*0fe0*/  MUFU.EX2 R28, R28 ;  /* 0x0000001c001c7308 */ /* 0x000f620000000800 */
[-C--:B0-----:R-:W-:Y:S01]  /*0ff0*/  FMUL R40, R40, R11.reuse ;  /* 0x0000000b28287220 */ /* 0x081fe20000400000 */
[-C--:B------:R-:W-:Y:S01]  /*1000*/  FMUL R41, R41, R11.reuse ;  /* 0x0000000b29297220 */ /* 0x080fe20000400000 */
[-C--:B------:R-:W-:Y:S01]  /*1010*/  FMUL R44, R44, R11.reuse ;  /* 0x0000000b2c2c7220 */ /* 0x080fe20000400000 */
[----:B------:R-:W-:Y:S01]  /*1020*/  FMUL R45, R45, R11 ;  /* 0x0000000b2d2d7220 */ /* 0x000fe20000400000 */
[----:B-1----:R-:W-:Y:S01]  /*1030*/  FMNMX R15, R13, R20, !PT ;  /* 0x000000140d0f7209 */ /* 0x002fe20007800000 */
[----:B------:R-:W-:Y:S01]  /*1040*/  FMUL R13, R36, 1.4426950216293334961 ;  /* 0x3fb8aa3b240d7820 */ /* 0x000fe20000400000 */
[----:B------:R-:W-:-:S02]  /*1050*/  FMUL R20, R37, 1.4426950216293334961 ;  /* 0x3fb8aa3b25147820 */ /* 0x000fc40000400000 */
[----:B------:R-:W-:-:S03]  /*1060*/  FMNMX R15, R15, R12, !PT ;  /* 0x0000000c0f0f7209 */ /* 0x000fc60007800000 */
[----:B------:R-:W-:Y:S02]  /*1070*/  MUFU.EX2 R13, R13 ;  /* 0x0000000d000d7308 */ /* 0x000fe40000000800 */
[--C-:B------:R-:W-:Y:S01]  /*1080*/  FFMA R26, R26, UR24, -R15.reuse ;  /* 0x000000181a1a7c23 */ /* 0x100fe2000800080f */
[--C-:B------:R-:W-:Y:S01]  /*1090*/  FFMA R27, R27, UR24, -R15.reuse ;  /* 0x000000181b1b7c23 */ /* 0x100fe2000800080f */
[--C-:B------:R-:W-:Y:S01]  /*10a0*/  FFMA R34, R34, UR24, -R15.reuse ;  /* 0x0000001822227c23 */ /* 0x100fe2000800080f */
[--C-:B------:R-:W-:Y:S01]  /*10b0*/  FFMA R31, R31, UR24, -R15.reuse ;  /* 0x000000181f1f7c23 */ /* 0x100fe2000800080f */
[----:B------:R-:W-:Y:S01]  /*10c0*/  FMUL R25, R26, 1.4426950216293334961 ;  /* 0x3fb8aa3b1a197820 */ /* 0x000fe20000400000 */
[----:B------:R-:W-:Y:S01]  /*10d0*/  FMUL R26, R27, 1.4426950216293334961 ;  /* 0x3fb8aa3b1b1a7820 */ /* 0x000fe20000400000 */
[----:B------:R-:W-:Y:S01]  /*10e0*/  FMUL R29, R34, 1.4426950216293334961 ;  /* 0x3fb8aa3b221d7820 */ /* 0x000fe20000400000 */
[--C-:B------:R-:W-:Y:S01]  /*10f0*/  FFMA R38, R38, UR24, -R15.reuse ;  /* 0x0000001826267c23 */ /* 0x100fe2000800080f */
[--C-:B------:R-:W-:Y:S01]  /*1100*/  FFMA R39, R39, UR24, -R15.reuse ;  /* 0x0000001827277c23 */ /* 0x100fe2000800080f */
[----:B------:R-:W-:Y:S01]  /*1110*/  FMUL R31, R31, 1.4426950216293334961 ;  /* 0x3fb8aa3b1f1f7820 */ /* 0x000fe20000400000 */
[----:B------:R-:W-:Y:S01]  /*1120*/  MUFU.EX2 R25, R25 ;  /* 0x0000001900197308 */ /* 0x000fe20000000800 */
[----:B------:R-:W-:-:S04]  /*1130*/  FFMA R35, R35, UR24, -R15 ;  /* 0x0000001823237c23 */ /* 0x000fc8000800080f */
[----:B------:R-:W-:-:S03]  /*1140*/  FMUL R35, R35, 1.4426950216293334961 ;  /* 0x3fb8aa3b23237820 */ /* 0x000fc60000400000 */
[----:B------:R-:W-:Y:S08]  /*1150*/  MUFU.EX2 R32, R31 ;  /* 0x0000001f00207308 */ /* 0x000ff00000000800 */
[----:B------:R-:W-:Y:S08]  /*1160*/  MUFU.EX2 R29, R29 ;  /* 0x0000001d001d7308 */ /* 0x000ff00000000800 */
[----:B------:R-:W-:Y:S01]  /*1170*/  MUFU.EX2 R20, R20 ;  /* 0x0000001400147308 */ /* 0x000fe20000000800 */
[----:B--2---:R0:W-:Y:S04]  /*1180*/  STS.U16 [R2+UR13+0x1000], R21 ;  /* 0x0010001502007988 */ /* 0x0041e8000800040d */
[----:B---3--:R1:W-:Y:S01]  /*1190*/  STS.U16 [R2+UR13+0x1200], R23 ;  /* 0x0012001702007988 */ /* 0x0083e2000800040d */
[----:B------:R2:W-:Y:S06]  /*11a0*/  MEMBAR.ALL.CTA ;  /* 0x0000000000007992 */ /* 0x0005ec0000008000 */
[----:B--2---:R-:W2:Y:S01]  /*11b0*/  FENCE.VIEW.ASYNC.S ;  /* 0x00000000000073c6 */ /* 0x004ea20000000000 */
[----:B0-----:R-:W-:Y:S01]  /*11c0*/  FMUL R21, R33, 1.4426950216293334961 ;  /* 0x3fb8aa3b21157820 */ /* 0x001fe20000400000 */
[----:B----4-:R-:W-:-:S02]  /*11d0*/  FADD R33, R19, R18 ;  /* 0x0000001213217221 */ /* 0x010fc40000000000 */
[----:B------:R-:W-:Y:S01]  /*11e0*/  MUFU.EX2 R18, R35 ;  /* 0x0000002300127308 */ /* 0x000fe20000000800 */
[----:B-1----:R-:W-:Y:S01]  /*11f0*/  FFMA R23, R30, UR24, -R15 ;  /* 0x000000181e177c23 */ /* 0x002fe2000800080f */
[----:B------:R-:W-:-:S03]  /*1200*/  FADD R33, R22, R33 ;  /* 0x0000002116217221 */ /* 0x000fc60000000000 */
[----:B------:R-:W-:Y:S01]  /*1210*/  FMUL R23, R23, 1.4426950216293334961 ;  /* 0x3fb8aa3b17177820 */ /* 0x000fe20000400000 */
[----:B-----5:R-:W-:Y:S02]  /*1220*/  FADD R34, R28, R33 ;  /* 0x000000211c227221 */ /* 0x020fe40000000000 */
[----:B------:R-:W0:Y:S08]  /*1230*/  MUFU.EX2 R21, R21 ;  /* 0x0000001500157308 */ /* 0x000e300000000800 */
[----:B------:R1:W3:Y:S08]  /*1240*/  MUFU.EX2 R30, R26 ;  /* 0x0000001a001e7308 */ /* 0x0002f00000000800 */
[----:B------:R-:W4:Y:S01]  /*1250*/  MUFU.EX2 R27, R23 ;  /* 0x00000017001b7308 */ /* 0x000f220000000800 */
[----:B-1----:R-:W-:Y:S01]  /*1260*/  F2FP.F16.F32.PACK_AB R26, R22, R19 ;  /* 0x00000013161a723e */ /* 0x002fe200000000ff */
[----:B------:R-:W-:Y:S01]  /*1270*/  FADD R22, -R15, R12 ;  /* 0x0000000c0f167221 */ /* 0x000fe20000000100 */
[----:B0-----:R-:W-:Y:S01]  /*1280*/  FADD R12, R21, R34 ;  /* 0x00000022150c7221 */ /* 0x001fe20000000000 */
[----:B------:R-:W-:Y:S01]  /*1290*/  FMUL R19, R38, 1.4426950216293334961 ;  /* 0x3fb8aa3b26137820 */ /* 0x000fe20000400000 */
[----:B------:R-:W-:Y:S01]  /*12a0*/  FMUL R34, R39, 1.4426950216293334961 ;  /* 0x3fb8aa3b27227820 */ /* 0x000fe20000400000 */
[----:B------:R-:W-:Y:S01]  /*12b0*/  FMUL R22, R22, 1.4426950216293334961 ;  /* 0x3fb8aa3b16167820 */ /* 0x000fe20000400000 */
[----:B------:R-:W-:Y:S01]  /*12c0*/  F2FP.F16.F32.PACK_AB R28, R21, R28 ;  /* 0x0000001c151c723e */ /* 0x000fe200000000ff */
[----:B---3--:R-:W-:-:S02]  /*12d0*/  FADD R36, R25, R30 ;  /* 0x0000001e19247221 */ /* 0x008fc40000000000 */
[----:B------:R-:W-:Y:S01]  /*12e0*/  MUFU.EX2 R19, R19 ;  /* 0x0000001300137308 */ /* 0x000fe20000000800 */
[----:B------:R-:W-:Y:S01]  /*12f0*/  F2FP.F16.F32.PACK_AB R25, R30, R25 ;  /* 0x000000191e19723e */ /* 0x000fe200000000ff */
[----:B----4-:R-:W-:-:S06]  /*1300*/  FADD R21, R27, R36 ;  /* 0x000000241b157221 */ /* 0x010fcc0000000000 */
[----:B------:R-:W0:Y:S01]  /*1310*/  MUFU.EX2 R22, R22 ;  /* 0x0000001600167308 */ /* 0x000e220000000800 */
[C---:B------:R-:W-:Y:S01]  /*1320*/  F2FP.F16.F32.PACK_AB R27, R32.reuse, R27 ;  /* 0x0000001b201b723e */ /* 0x040fe200000000ff */
[----:B------:R-:W-:-:S04]  /*1330*/  FADD R30, R32, R21 ;  /* 0x00000015201e7221 */ /* 0x000fc80000000000 */
[----:B------:R-:W-:Y:S02]  /*1340*/  FADD R21, R29, R30 ;  /* 0x0000001e1d157221 */ /* 0x000fe40000000000 */
[----:B------:R-:W1:Y:S01]  /*1350*/  MUFU.EX2 R34, R34 ;  /* 0x0000002200227308 */ /* 0x000e620000000800 */
[----:B------:R-:W-:Y:S02]  /*1360*/  F2FP.F16.F32.PACK_AB R29, R18, R29 ;  /* 0x0000001d121d723e */ /* 0x000fe400000000ff */
[----:B------:R-:W-:Y:S01]  /*1370*/  F2FP.F16.F32.PACK_AB R30, R20, R13 ;  /* 0x0000000d141e723e */ /* 0x000fe200000000ff */
[----:B------:R-:W-:Y:S01]  /*1380*/  FADD R18, R18, R21 ;  /* 0x0000001512127221 */ /* 0x000fe20000000000 */
[----:B------:R-:W-:Y:S01]  /*1390*/  FADD R13, R13, R12 ;  /* 0x0000000c0d0d7221 */ /* 0x000fe20000000000 */
[-C--:B0-----:R-:W-:Y:S01]  /*13a0*/  FMUL R42, R42, R22.reuse ;  /* 0x000000162a2a7220 */ /* 0x081fe20000400000 */
[-C--:B------:R-:W-:Y:S01]  /*13b0*/  FMUL R43, R43, R22.reuse ;  /* 0x000000162b2b7220 */ /* 0x080fe20000400000 */
[-C--:B------:R-:W-:Y:S01]  /*13c0*/  FMUL R46, R46, R22.reuse ;  /* 0x000000162e2e7220 */ /* 0x080fe20000400000 */
[----:B------:R-:W-:Y:S01]  /*13d0*/  FMUL R47, R47, R22 ;  /* 0x000000162f2f7220 */ /* 0x000fe20000400000 */
[----:B------:R-:W-:Y:S01]  /*13e0*/  FADD R13, R20, R13 ;  /* 0x0000000d140d7221 */ /* 0x000fe20000000000 */
[----:B-1----:R-:W-:Y:S01]  /*13f0*/  F2FP.F16.F32.PACK_AB R31, R34, R19 ;  /* 0x00000013221f723e */ /* 0x002fe200000000ff */
[----:B--2---:R-:W-:Y:S01]  /*1400*/  BAR.SYNC.DEFER_BLOCKING 0x0 ;  /* 0x0000000000007b1d */ /* 0x004fe20000010000 */
[----:B------:R-:W-:-:S04]  /*1410*/  FADD R19, R19, R18 ;  /* 0x0000001213137221 */ /* 0x000fc80000000000 */
[----:B------:R-:W-:Y:S01]  /*1420*/  FADD R19, R34, R19 ;  /* 0x0000001322137221 */ /* 0x000fe20000000000 */
[----:B------:R-:W0:Y:S04]  /*1430*/  SHFL.BFLY PT, R12, R13, 0x2, 0x1f ;  /* 0x0c401f000d0c7f89 */ /* 0x000e2800000e0000 */
[----:B------:R-:W1:Y:S01]  /*1440*/  SHFL.BFLY PT, R18, R19, 0x2, 0x1f ;  /* 0x0c401f0013127f89 */ /* 0x000e6200000e0000 */
[----:B------:R-:W-:-:S06]  /*1450*/  WARPGROUP.ARRIVE ;  /* 0x00000000000079c5 */ /* 0x000fcc0000000000 */
[----:B------:R-:W-:Y:S01]  /*1460*/  HGMMA.64x16x16.F32 R40, R24, gdesc[UR16], R40 ;  /* 0x0020001018287df0 */ /* 0x000fe20008700828 */
[----:B0-----:R-:W-:Y:S01]  /*1470*/  FADD R12, R13, R12 ;  /* 0x0000000c0d0c7221 */ /* 0x001fe20000000000 */
[----:B-1----:R-:W-:-:S04]  /*1480*/  FADD R20, R19, R18 ;  /* 0x0000001213147221 */ /* 0x002fc80000000000 */
[----:B------:R-:W0:Y:S04]  /*1490*/  SHFL.BFLY PT, R21, R12, 0x1, 0x1f ;  /* 0x0c201f000c157f89 */ /* 0x000e2800000e0000 */
[----:B------:R-:W1:Y:S01]  /*14a0*/  SHFL.BFLY PT, R23, R20, 0x1, 0x1f ;  /* 0x0c201f0014177f89 */ /* 0x000e6200000e0000 */
[----:B0-----:R-:W-:Y:S01]  /*14b0*/  FADD R18, R12, R21 ;  /* 0x000000150c127221 */ /* 0x001fe20000000000 */
[----:B------:R-:W-:Y:S02]  /*14c0*/  IMAD.MOV.U32 R12, RZ, RZ, R15 ;  /* 0x000000ffff0c7224 */ /* 0x000fe400078e000f */
[----:B-1----:R-:W-:Y:S01]  /*14d0*/  FADD R23, R20, R23 ;  /* 0x0000001714177221 */ /* 0x002fe20000000000 */
[----:B------:R-:W-:Y:S01]  /*14e0*/  FFMA R4, R11, R4, R18 ;  /* 0x000000040b047223 */ /* 0x000fe20000000012 */
[----:B------:R-:W-:-:S02]  /*14f0*/  MOV R11, R14 ;  /* 0x0000000e000b7202 */ /* 0x000fc40000000f00 */
[----:B------:R-:W-:Y:S01]  /*1500*/  FFMA R3, R22, R3, R23 ;  /* 0x0000000316037223 */ /* 0x000fe20000000017 */
[----:B------:R-:W-:Y:S03]  /*1510*/  HGMMA.64x16x16.F32 R40, R28, gdesc[UR12], R40, gsb0 ;  /* 0x0020000c1c287df0 */ /* 0x000fe60008000828 */
[----:B------:R-:W-:Y:S02]  /*1520*/  WARPGROUP.DEPBAR.LE gsb0, 0x0 ;  /* 0x00008000000079c5 */ /* 0x000fe40000010000 */
[----:B------:R-:W-:Y:S05]  /*1530*/  @!P0 BRA `(.L_x_1) ;  /* 0xfffffff400288947 */ /* 0x000fea000383ffff */
.L_x_0:
[----:B-1----:R-:W-:Y:S01]  /*1540*/  MOV R12, R3 ;  /* 0x00000003000c7202 */ /* 0x002fe20000000f00 */
[----:B------:R-:W-:Y:S01]  /*1550*/  FMUL R3, R46, 0.25 ;  /* 0x3e8000002e037820 */ /* 0x000fe20000400000 */
[----:B------:R-:W-:Y:S01]  /*1560*/  FMUL R2, R43, 0.25 ;  /* 0x3e8000002b027820 */ /* 0x000fe20000400000 */
[----:B------:R-:W-:Y:S01]  /*1570*/  LOP3.LUT R6, R10, 0x7, RZ, 0xc0, !PT ;  /* 0x000000070a067812 */ /* 0x000fe200078ec0ff */
[----:B------:R-:W-:Y:S01]  /*1580*/  FMUL R0, R47, 0.25 ;  /* 0x3e8000002f007820 */ /* 0x000fe20000400000 */
[----:B------:R-:W-:Y:S01]  /*1590*/  FSETP.GT.AND P0, PT, |R12|, 8.50705917302346158658e+37, PT ;  /* 0x7e8000000c00780b */ /* 0x000fe20003f04200 */
[----:B------:R-:W-:Y:S01]  /*15a0*/  FMUL R7, R40, 0.25 ;  /* 0x3e80000028077820 */ /* 0x000fe20000400000 */
[----:B------:R-:W-:Y:S01]  /*15b0*/  LEA R11, R6, UR13, 0x4 ;  /* 0x0000000d060b7c11 */ /* 0x000fe2000f8e20ff */
[----:B------:R-:W-:Y:S01]  /*15c0*/  BAR.SYNC.DEFER_BLOCKING 0x0 ;  /* 0x0000000000007b1d */ /* 0x000fe20000010000 */
[----:B------:R-:W-:Y:S01]  /*15d0*/  FSEL R46, R3, R46, P0 ;  /* 0x0000002e032e7208 */ /* 0x000fe20000000000 */
[----:B------:R-:W-:Y:S01]  /*15e0*/  FMUL R3, R42, 0.25 ;  /* 0x3e8000002a037820 */ /* 0x000fe20000400000 */
[----:B------:R-:W-:Y:S01]  /*15f0*/  FSEL R43, R2, R43, P0 ;  /* 0x0000002b022b7208 */ /* 0x000fe20000000000 */
[----:B------:R-:W-:Y:S01]  /*1600*/  IMAD.SHL.U32 R2, R10, 0x4, RZ ;  /* 0x000000040a027824 */ /* 0x000fe200078e00ff */
[----:B------:R-:W-:Y:S01]  /*1610*/  FSETP.GT.AND P1, PT, |R4|, 8.50705917302346158658e+37, PT ;  /* 0x7e8000000400780b */ /* 0x000fe20003f24200 */
[----:B------:R-:W-:Y:S01]  /*1620*/  IMAD R9, R6, -0x8, R11 ;  /* 0xfffffff806097824 */ /* 0x000fe200078e020b */
[----:B------:R-:W-:Y:S01]  /*1630*/  FSEL R42, R3, R42, P0 ;  /* 0x0000002a032a7208 */ /* 0x000fe20000000000 */
[----:B------:R-:W-:Y:S01]  /*1640*/  FMUL R3, R44, 0.25 ;  /* 0x3e8000002c037820 */ /* 0x000fe20000400000 */
[----:B------:R-:W-:Y:S01]  /*1650*/  FSEL R47, R0, R47, P0 ;  /* 0x0000002f002f7208 */ /* 0x000fe20000000000 */
[----:B------:R-:W-:Y:S01]  /*1660*/  FMUL R0, R45, 0.25 ;  /* 0x3e8000002d007820 */ /* 0x000fe20000400000 */
[----:B------:R-:W-:Y:S01]  /*1670*/  LOP3.LUT R2, R2, 0x1c0, RZ, 0xc0, !PT ;  /* 0x000001c002027812 */ /* 0x000fe200078ec0ff */
[----:B------:R-:W-:Y:S01]  /*1680*/  ULDC.64 UR4, c[0x0][0x270] ;  /* 0x00009c0000047ab9 */ /* 0x000fe20000000a00 */
[----:B------:R-:W-:Y:S01]  /*1690*/  FSEL R44, R3, R44, P1 ;  /* 0x0000002c032c7208 */ /* 0x000fe20000800000 */
[C---:B------:R-:W-:Y:S01]  /*16a0*/  FMUL R3, R4.reuse, 8388608 ;  /* 0x4b00000004037820 */ /* 0x040fe20000400000 */
[----:B------:R-:W-:Y:S01]  /*16b0*/  FSETP.GEU.AND P2, PT, R4, 1.175494350822287508e-38, PT ;  /* 0x008000000400780b */ /* 0x000fe20003f4e000 */
[----:B------:R-:W-:Y:S01]  /*16c0*/  UIMAD UR4, UR12, UR4, URZ ;  /* 0x000000040c0472a4 */ /* 0x000fe2000f8e023f */
[----:B------:R-:W-:Y:S01]  /*16d0*/  FSEL R17, R0, R45, P1 ;  /* 0x0000002d00117208 */ /* 0x000fe20000800000 */
[----:B------:R-:W-:Y:S01]  /*16e0*/  FMUL R0, R41, 0.25 ;  /* 0x3e80000029007820 */ /* 0x000fe20000400000 */
[----:B------:R-:W-:Y:S01]  /*16f0*/  IADD3 R21, R2, R9, RZ ;  /* 0x0000000902157210 */ /* 0x000fe20007ffe0ff */
[C---:B------:R-:W-:Y:S01]  /*1700*/  FMUL R9, R12.reuse, 8388608 ;  /* 0x4b0000000c097820 */ /* 0x040fe20000400000 */
[----:B------:R-:W-:Y:S01]  /*1710*/  FSEL R2, R3, R4, !P2 ;  /* 0x0000000403027208 */ /* 0x000fe20005000000 */
[----:B------:R-:W-:Y:S01]  /*1720*/  USHF.L.U32 UR6, UR4, 0x1, URZ ;  /* 0x0000000104067899 */ /* 0x000fe2000800063f */
[----:B------:R-:W-:-:S02]  /*1730*/  FSETP.GEU.AND P3, PT, R12, 1.175494350822287508e-38, PT ;  /* 0x008000000c00780b */ /* 0x000fc40003f6e000 */
[----:B------:R-:W-:Y:S02]  /*1740*/  FSEL R41, R0, R41, P1 ;  /* 0x0000002900297208 */ /* 0x000fe40000800000 */
[----:B------:R-:W-:Y:S02]  /*1750*/  IADD3 R0, R2, -0x3f3504f3, RZ ;  /* 0xc0cafb0d02007810 */ /* 0x000fe40007ffe0ff */
[----:B------:R-:W-:Y:S02]  /*1760*/  LOP3.LUT R18, R10, 0x8, RZ, 0xc0, !PT ;  /* 0x000000080a127812 */ /* 0x000fe400078ec0ff */
[----:B------:R-:W-:Y:S02]  /*1770*/  FSEL R3, R9, R12, !P3 ;  /* 0x0000000c09037208 */ /* 0x000fe40005800000 */
[----:B------:R-:W-:Y:S01]  /*1780*/  FSETP.GEU.AND P5, PT, |R4|, 1.175494350822287508e-38, PT ;  /* 0x008000000400780b */ /* 0x000fe20003fae200 */
[----:B------:R-:W-:Y:S01]  /*1790*/  IMAD R20, R18, 0x100, R11 ;  /* 0x0000010012147824 */ /* 0x000fe200078e020b */
[----:B------:R-:W-:Y:S01]  /*17a0*/  LOP3.LUT R9, R0, 0xff800000, RZ, 0xc0, !PT ;  /* 0xff80000000097812 */ /* 0x000fe200078ec0ff */
[----:B------:R-:W-:Y:S01]  /*17b0*/  VIADD R8, R3, 0xc0cafb0d ;  /* 0xc0cafb0d03087836 */ /* 0x000fe20000000000 */
[----:B------:R-:W-:Y:S01]  /*17c0*/  FSEL R6, RZ, -23, P2 ;  /* 0xc1b80000ff067808 */ /* 0x000fe20001000000 */
[----:B------:R-:W-:Y:S01]  /*17d0*/  @P1 FMUL R4, R4, 0.25 ;  /* 0x3e80000004041820 */ /* 0x000fe20000400000 */
[----:B------:R-:W-:-:S02]  /*17e0*/  I2FP.F32.S32 R11, R9 ;  /* 0x00000009000b7245 */ /* 0x000fc40000201400 */
[C---:B------:R-:W-:Y:S01]  /*17f0*/  FSETP.GEU.AND P4, PT, |R12|.reuse, 1.175494350822287508e-38, PT ;  /* 0x008000000c00780b */ /* 0x040fe20003f8e200 */
[----:B------:R-:W-:Y:S01]  /*1800*/  @P0 FMUL R12, R12, 0.25 ;  /* 0x3e8000000c0c0820 */ /* 0x000fe20000400000 */
[----:B------:R-:W-:Y:S01]  /*1810*/  LOP3.LUT R16, R8, 0xff800000, RZ, 0xc0, !PT ;  /* 0xff80000008107812 */ /* 0x000fe200078ec0ff */
[----:B------:R-:W-:Y:S01]  /*1820*/  FFMA.FTZ R6, R11, 1.1920928955078125e-07, R6 ;  /* 0x340000000b067823 */ /* 0x000fe20000010006 */
[----:B------:R-:W-:Y:S01]  /*1830*/  IMAD.IADD R11, R2, 0x1, -R9 ;  /* 0x00000001020b7824 */ /* 0x000fe200078e0a09 */
[----:B------:R-:W-:Y:S01]  /*1840*/  FSEL R8, RZ, -23, P3 ;  /* 0xc1b80000ff087808 */ /* 0x000fe20001800000 */
[----:B------:R-:W-:Y:S01]  /*1850*/  @!P5 FMUL R4, R4, 16777216 ;  /* 0x4b8000000404d820 */ /* 0x000fe20000400000 */
[----:B------:R-:W-:Y:S01]  /*1860*/  I2FP.F32.S32 R13, R16 ;  /* 0x00000010000d7245 */ /* 0x000fe20000201400 */
[----:B------:R-:W-:Y:S01]  /*1870*/  FADD R11, R11, -1 ;  /* 0xbf8000000b0b7421 */ /* 0x000fe20000000000 */
[----:B------:R-:W-:Y:S01]  /*1880*/  LEA.HI R0, R18, R21, RZ, 0x1f ;  /* 0x0000001512007211 */ /* 0x000fe200078ff8ff */
[----:B------:R-:W-:Y:S01]  /*1890*/  IMAD.IADD R9, R3, 0x1, -R16 ;  /* 0x0000000103097824 */ /* 0x000fe200078e0a10 */
[----:B------:R-:W-:Y:S01]  /*18a0*/  MOV R18, 0x3dc6b27f ;  /* 0x3dc6b27f00127802 */ /* 0x000fe20000000f00 */
[----:B------:R0:W1:Y:S01]  /*18b0*/  MUFU.RCP R19, R4 ;  /* 0x0000000400137308 */ /* 0x0000620000001000 */
[----:B------:R-:W-:Y:S01]  /*18c0*/  @!P4 FMUL R12, R12, 16777216 ;  /* 0x4b8000000c0cc820 */ /* 0x000fe20000400000 */
[----:B------:R-:W-:Y:S01]  /*18d0*/  FADD R9, R9, -1 ;  /* 0xbf80000009097421 */ /* 0x000fe20000000000 */
[----:B------:R-:W-:Y:S01]  /*18e0*/  FSEL R40, R7, R40, P1 ;  /* 0x0000002807287208 */ /* 0x000fe20000800000 */
[----:B------:R-:W-:Y:S01]  /*18f0*/  @!P5 FMUL R17, R17, 16777216 ;  /* 0x4b8000001111d820 */ /* 0x000fe20000400000 */
[----:B------:R-:W-:Y:S01]  /*1900*/  @!P5 FMUL R44, R44, 16777216 ;  /* 0x4b8000002c2cd820 */ /* 0x000fe20000400000 */
[----:B------:R-:W-:Y:S01]  /*1910*/  @!P5 FMUL R41, R41, 16777216 ;  /* 0x4b8000002929d820 */ /* 0x000fe20000400000 */
[----:B------:R-:W-:Y:S01]  /*1920*/  @!P4 FMUL R47, R47, 16777216 ;  /* 0x4b8000002f2fc820 */ /* 0x000fe20000400000 */
[----:B------:R-:W2:Y:S01]  /*1930*/  MUFU.RCP R12, R12 ;  /* 0x0000000c000c7308 */ /* 0x000ea20000001000 */
[----:B0-----:R-:W-:Y:S01]  /*1940*/  FFMA.FTZ R4, R13, 1.1920928955078125e-07, R8 ;  /* 0x340000000d047823 */ /* 0x001fe20000010008 */
[-C--:B------:R-:W-:Y:S01]  /*1950*/  FFMA.FTZ R8, R11, R18.reuse, -0.16845393180847167969 ;  /* 0xbe2c7f300b087423 */ /* 0x080fe20000010012 */
[----:B------:R-:W-:Y:S01]  /*1960*/  FFMA.FTZ R18, R9, R18, -0.16845393180847167969 ;  /* 0xbe2c7f3009127423 */ /* 0x000fe20000010012 */
[----:B------:R-:W-:Y:S01]  /*1970*/  @!P5 FMUL R40, R40, 16777216 ;  /* 0x4b8000002828d820 */ /* 0x000fe20000400000 */
[----:B------:R-:W-:Y:S01]  /*1980*/  @!P4 FMUL R46, R46, 16777216 ;  /* 0x4b8000002e2ec820 */ /* 0x000fe20000400000 */
[----:B------:R-:W-:Y:S01]  /*1990*/  FFMA.FTZ R8, R11, R8, 0.1716887056827545166 ;  /* 0x3e2fcf2a0b087423 */ /* 0x000fe20000010008 */
[----:B------:R-:W-:Y:S01]  /*19a0*/  FFMA.FTZ R18, R9, R18, 0.1716887056827545166 ;  /* 0x3e2fcf2a09127423 */ /* 0x000fe20000010012 */
[----:B------:R-:W-:Y:S01]  /*19b0*/  @!P4 FMUL R43, R43, 16777216 ;  /* 0x4b8000002b2bc820 */ /* 0x000fe20000400000 */
[----:B------:R-:W-:Y:S01]  /*19c0*/  @!P4 FMUL R42, R42, 16777216 ;  /* 0x4b8000002a2ac820 */ /* 0x000fe20000400000 */
[----:B------:R-:W-:Y:S01]  /*19d0*/  FFMA.FTZ R16, R11, R8, -0.17900948226451873779 ;  /* 0xbe374e430b107423 */ /* 0x000fe20000010008 */
[----:B------:R-:W-:Y:S01]  /*19e0*/  FFMA.FTZ R18, R9, R18, -0.17900948226451873779 ;  /* 0xbe374e4309127423 */ /* 0x000fe20000010012 */
[----:B------:R-:W-:Y:S01]  /*19f0*/  LOP3.LUT R7, R10, 0xf0, RZ, 0xc0, !PT ;  /* 0x000000f00a077812 */ /* 0x000fe200078ec0ff */
[----:B-1----:R-:W-:Y:S01]  /*1a00*/  FMUL R17, R19, R17 ;  /* 0x0000001113117220 */ /* 0x002fe20000400000 */
[----:B------:R-:W-:Y:S01]  /*1a10*/  FFMA.FTZ R16, R11, R16, 0.20512372255325317383 ;  /* 0x3e520bf40b107423 */ /* 0x000fe20000010010 */
[----:B------:R-:W-:Y:S01]  /*1a20*/  FFMA.FTZ R18, R9, R18, 0.20512372255325317383 ;  /* 0x3e520bf409127423 */ /* 0x000fe20000010012 */
[C---:B------:R-:W-:Y:S01]  /*1a30*/  FMUL R44, R19.reuse, R44 ;  /* 0x0000002c132c7220 */ /* 0x040fe20000400000 */
[----:B------:R-:W-:Y:S01]  /*1a40*/  FMUL R24, R19, R41 ;  /* 0x0000002913187220 */ /* 0x000fe20000400000 */
[----:B------:R-:W-:Y:S01]  /*1a50*/  FFMA.FTZ R16, R11, R16, -0.24046532809734344482 ;  /* 0xbe763c8b0b107423 */ /* 0x000fe20000010010 */
[----:B------:R-:W-:Y:S01]  /*1a60*/  FFMA.FTZ R18, R9, R18, -0.24046532809734344482 ;  /* 0xbe763c8b09127423 */ /* 0x000fe20000010012 */
[----:B------:R-:W-:Y:S01]  /*1a70*/  FMUL R21, R19, R40 ;  /* 0x0000002813157220 */ /* 0x000fe20000400000 */
[C---:B--2---:R-:W-:Y:S01]  /*1a80*/  FMUL R19, R12.reuse, R47 ;  /* 0x0000002f0c137220 */ /* 0x044fe20000400000 */
[----:B------:R-:W-:Y:S01]  /*1a90*/  FFMA.FTZ R16, R11, R16, 0.28857114911079406738 ;  /* 0x3e93bf990b107423 */ /* 0x000fe20000010010 */
[C---:B------:R-:W-:Y:S01]  /*1aa0*/  FMUL R46, R12.reuse, R46 ;  /* 0x0000002e0c2e7220 */ /* 0x040fe20000400000 */
[C---:B------:R-:W-:Y:S01]  /*1ab0*/  FMUL R22, R12.reuse, R43 ;  /* 0x0000002b0c167220 */ /* 0x040fe20000400000 */
[----:B------:R-:W-:Y:S01]  /*1ac0*/  FFMA.FTZ R18, R9, R18, 0.28857114911079406738 ;  /* 0x3e93bf9909127423 */ /* 0x000fe20000010012 */
[----:B------:R-:W-:Y:S01]  /*1ad0*/  FFMA.FTZ R16, R11, R16, -0.36067417263984680176 ;  /* 0xbeb8aa490b107423 */ /* 0x000fe20000010010 */
[----:B------:R-:W-:Y:S01]  /*1ae0*/  FMUL R13, R12, R42 ;  /* 0x0000002a0c0d7220 */ /* 0x000fe20000400000 */
[----:B------:R-:W-:Y:S01]  /*1af0*/  LEA R7, R7, R20, 0x3 ;  /* 0x0000001407077211 */ /* 0x000fe200078e18ff */
[----:B------:R-:W-:Y:S01]  /*1b00*/  FFMA.FTZ R20, R9, R18, -0.36067417263984680176 ;  /* 0xbeb8aa4909147423 */ /* 0x000fe20000010012 */
[----:B------:R-:W-:Y:S01]  /*1b10*/  FFMA.FTZ R12, R11, R16, 0.48089820146560668945 ;  /* 0x3ef6384a0b0c7423 */ /* 0x000fe20000010010 */
[----:B------:R-:W-:Y:S01]  /*1b20*/  F2FP.F16.F32.PACK_AB R16, R44, R21 ;  /* 0x000000152c10723e */ /* 0x000fe200000000ff */
[----:B------:R-:W0:Y:S01]  /*1b30*/  LDC R8, c[0x0][0x278] ;  /* 0x00009e00ff087b82 */ /* 0x000e220000000800 */
[----:B------:R-:W-:Y:S01]  /*1b40*/  F2FP.F16.F32.PACK_AB R17, R17, R24 ;  /* 0x000000181111723e */ /* 0x000fe200000000ff */
[----:B------:R-:W-:Y:S01]  /*1b50*/  FFMA.FTZ R20, R9, R20, 0.48089820146560668945 ;  /* 0x3ef6384a09147423 */ /* 0x000fe20000010014 */
[----:B------:R-:W-:Y:S01]  /*1b60*/  F2FP.F16.F32.PACK_AB R18, R46, R13 ;  /* 0x0000000d2e12723e */ /* 0x000fe200000000ff */
[----:B------:R-:W-:Y:S01]  /*1b70*/  FFMA.FTZ R12, R11, R12, -0.72134751081466674805 ;  /* 0xbf38aa3b0b0c7423 */ /* 0x000fe2000001000c */
[----:B------:R-:W-:Y:S01]  /*1b80*/  F2FP.F16.F32.PACK_AB R19, R19, R22 ;  /* 0x000000161313723e */ /* 0x000fe200000000ff */
[----:B------:R-:W-:Y:S01]  /*1b90*/  FFMA.FTZ R20, R9, R20, -0.72134751081466674805 ;  /* 0xbf38aa3b09147423 */ /* 0x000fe20000010014 */
[----:B------:R-:W-:Y:S01]  /*1ba0*/  LOP3.LUT R22, R10, 0xff, RZ, 0xc0, !PT ;  /* 0x000000ff0a167812 */ /* 0x000fe200078ec0ff */
[----:B------:R-:W-:Y:S01]  /*1bb0*/  FMUL R12, R11, R12 ;  /* 0x0000000c0b0c7220 */ /* 0x000fe20000400000 */
[----:B------:R-:W-:Y:S01]  /*1bc0*/  SHF.R.U32.HI R21, RZ, 0x7, R10 ;  /* 0x00000007ff157819 */ /* 0x000fe2000001160a */
[----:B------:R1:W-:Y:S01]  /*1bd0*/  STSM.16.M88.4 [R7], R16 ;  /* 0x0000001007007844 */ /* 0x0003e20000000200 */
[----:B------:R-:W-:Y:S01]  /*1be0*/  FMUL R20, R9, R20 ;  /* 0x0000001409147220 */ /* 0x000fe20000400000 */
[----:B------:R-:W-:Y:S01]  /*1bf0*/  FMUL R12, R11, R12 ;  /* 0x0000000c0b0c7220 */ /* 0x000fe20000400000 */
[----:B------:R-:W-:-:S02]  /*1c00*/  SGXT.U32 R21, R21, 0x1 ;  /* 0x000000011515781a */ /* 0x000fc40000000000 */
[----:B------:R-:W-:Y:S01]  /*1c10*/  FMUL R20, R9, R20 ;  /* 0x0000001409147220 */ /* 0x000fe20000400000 */
[----:B------:R-:W-:Y:S01]  /*1c20*/  FFMA.FTZ R11, R11, 1.4426950216293334961, R12 ;  /* 0x3fb8aa3b0b0b7823 */ /* 0x000fe2000001000c */
[----:B------:R-:W-:Y:S01]  /*1c30*/  BAR.SYNC.DEFER_BLOCKING 0x0 ;  /* 0x0000000000007b1d */ /* 0x000fe20000010000 */
[----:B------:R-:W-:Y:S01]  /*1c40*/  ISETP.GE.U32.AND P1, PT, R2, 0x7f800000, PT ;  /* 0x7f8000000200780c */ /* 0x000fe20003f26070 */
[----:B------:R-:W-:Y:S01]  /*1c50*/  FFMA.FTZ R23, R9, 1.4426950216293334961, R20 ;  /* 0x3fb8aa3b09177823 */ /* 0x000fe20000010014 */
[----:B------:R-:W-:Y:S01]  /*1c60*/  LEA R20, R22, UR13, 0x4 ;  /* 0x0000000d16147c11 */ /* 0x000fe2000f8e20ff */
[----:B------:R-:W-:Y:S01]  /*1c70*/  FADD R11, R6, R11 ;  /* 0x0000000b060b7221 */ /* 0x000fe20000000000 */
[----:B------:R-:W-:-:S03]  /*1c80*/  IMAD R6, R5, UR5, RZ ;  /* 0x0000000505067c24 */ /* 0x000fc6000f8e02ff */
[----:B------:R-:W2:Y:S01]  /*1c90*/  LDC.64 R12, c[0x0][0x228] ;  /* 0x00008a00ff0c7b82 */ /* 0x000ea20000000a00 */
[----:B0-----:R-:W-:Y:S02]  /*1ca0*/  IMAD R21, R21, R8, RZ ;  /* 0x0000000815157224 */ /* 0x001fe400078e02ff */
[----:B------:R-:W-:Y:S01]  /*1cb0*/  FADD R4, R4, R23 ;  /* 0x0000001704047221 */ /* 0x000fe20000000000 */
[----:B------:R-:W-:Y:S01]  /*1cc0*/  ISETP.GE.U32.AND P2, PT, R3, 0x7f800000, PT ;  /* 0x7f8000000300780c */ /* 0x000fe20003f46070 */
[----:B------:R-:W-:Y:S01]  /*1cd0*/  UIMAD.WIDE UR4, UR4, 0x2, URZ ;  /* 0x00000002040478a5 */ /* 0x000fe2000f8e023f */
[----:B------:R-:W-:Y:S02]  /*1ce0*/  FSETP.NEU.AND P0, PT, R2, RZ, PT ;  /* 0x000000ff0200720b */ /* 0x000fe40003f0d000 */
[----:B------:R-:W-:Y:S01]  /*1cf0*/  LEA R9, R8, R21, 0x1 ;  /* 0x0000001508097211 */ /* 0x000fe200078e08ff */
[----:B------:R-:W-:-:S03]  /*1d00*/  @P1 IMAD.MOV.U32 R27, RZ, RZ, 0x7f800000 ;  /* 0x7f800000ff1b1424 */ /* 0x000fc600078e00ff */
[----:B------:R-:W-:Y:S01]  /*1d10*/  ULDC UR4, c[0x0][0x27c] ;  /* 0x00009f0000047ab9 */ /* 0x000fe20000000800 */
[----:B------:R-:W-:Y:S02]  /*1d20*/  IMAD R23, R8, 0x2, R9 ;  /* 0x0000000208177824 */ /* 0x000fe400078e0209 */
[----:B------:R-:W-:Y:S01]  /*1d30*/  @P1 FFMA.FTZ R11, R2, R27, +INF ;  /* 0x7f800000020b1423 */ /* 0x000fe2000001001b */
[C---:B------:R-:W-:Y:S01]  /*1d40*/  IMAD.SHL.U32 R27, R6.reuse, 0x2, RZ ;  /* 0x00000002061b7824 */ /* 0x040fe200078e00ff */
[----:B------:R-:W-:Y:S01]  /*1d50*/  FSETP.NEU.AND P1, PT, R3, RZ, PT ;  /* 0x000000ff0300720b */ /* 0x000fe20003f2d000 */
[----:B------:R-:W-:Y:S01]  /*1d60*/  IMAD.HI R6, R6, 0x2, RZ ;  /* 0x0000000206067827 */ /* 0x000fe200078e02ff */
[C---:B-1----:R-:W-:Y:S01]  /*1d70*/  LEA R7, R8.reuse, R23, 0x1 ;  /* 0x0000001708077211 */ /* 0x042fe200078e08ff */
[----:B------:R0:W1:Y:S01]  /*1d80*/  LDS.128 R16, [R20] ;  /* 0x0000000014107984 */ /* 0x0000620000000c00 */
[----:B------:R-:W-:Y:S01]  /*1d90*/  FSEL R11, R11, -INF , P0 ;  /* 0xff8000000b0b7808 */ /* 0x000fe20000000000 */
[----:B------:R-:W-:Y:S01]  /*1da0*/  @P2 IMAD.MOV.U32 R2, RZ, RZ, 0x7f800000 ;  /* 0x7f800000ff022424 */ /* 0x000fe200078e00ff */
[C---:B------:R-:W-:Y:S01]  /*1db0*/  LEA R25, R8.reuse, R7, 0x1 ;  /* 0x0000000708197211 */ /* 0x040fe200078e08ff */
[----:B------:R-:W-:Y:S01]  /*1dc0*/  UIMAD UR4, UR12, UR4, URZ ;  /* 0x000000040c0472a4 */ /* 0x000fe2000f8e023f */
[----:B--2---:R-:W-:Y:S01]  /*1dd0*/  IADD3 R30, P3, P4, R27, UR6, R12 ;  /* 0x000000061b1e7c10 */ /* 0x004fe2000fc7e00c */
[----:B------:R-:W-:Y:S01]  /*1de0*/  @P2 FFMA.FTZ R4, R3, R2, +INF ;  /* 0x7f80000003042423 */ /* 0x000fe20000010002 */
[----:B------:R-:W-:Y:S01]  /*1df0*/  LEA R29, R8, R25, 0x1 ;  /* 0x00000019081d7211 */ /* 0x000fe200078e08ff */
[----:B------:R-:W-:Y:S01]  /*1e00*/  FFMA R14, R11, 0.69314718246459960938, R14 ;  /* 0x3f3172180b0e7823 */ /* 0x000fe2000000000e */
[----:B------:R-:W-:Y:S01]  /*1e10*/  IADD3.X R32, R6, UR5, R13, P3, P4 ;  /* 0x0000000506207c10 */ /* 0x000fe20009fe840d */
[----:B------:R-:W-:Y:S01]  /*1e20*/  USHF.L.U32 UR6, UR4, 0x2, URZ ;  /* 0x0000000204067899 */ /* 0x000fe2000800063f */
[----:B------:R-:W-:Y:S01]  /*1e30*/  LEA R27, R8, R29, 0x1 ;  /* 0x0000001d081b7211 */ /* 0x000fe200078e08ff */
[----:B------:R-:W-:Y:S01]  /*1e40*/  UIMAD.WIDE UR4, UR4, 0x4, URZ ;  /* 0x00000004040478a5 */ /* 0x000fe2000f8e023f */
[----:B------:R-:W-:-:S02]  /*1e50*/  LEA R12, P3, R21, R30, 0x1 ;  /* 0x0000001e150c7211 */ /* 0x000fc400078608ff */
[-C--:B0-----:R-:W-:Y:S01]  /*1e60*/  LEA R20, P6, R9, R30.reuse, 0x1 ;  /* 0x0000001e09147211 */ /* 0x081fe200078c08ff */
[----:B------:R-:W-:Y:S01]  /*1e70*/  IMAD R28, R8, 0x2, R27 ;  /* 0x00000002081c7824 */ /* 0x000fe200078e021b */
[----:B------:R-:W-:Y:S02]  /*1e80*/  LEA R22, P5, R23, R30, 0x1 ;  /* 0x0000001e17167211 */ /* 0x000fe400078a08ff */
[----:B------:R-:W-:Y:S02]  /*1e90*/  LEA.HI.X.SX32 R13, R21, R32, 0x1, P3 ;  /* 0x00000020150d7211 */ /* 0x000fe400018f0eff */
[----:B------:R-:W-:Y:S02]  /*1ea0*/  LEA R2, P2, R7, R30, 0x1 ;  /* 0x0000001e07027211 */ /* 0x000fe400078408ff */
[----:B------:R-:W-:Y:S02]  /*1eb0*/  LEA.HI.X.SX32 R21, R9, R32, 0x1, P6 ;  /* 0x0000002009157211 */ /* 0x000fe400030f0eff */
[----:B------:R-:W-:-:S02]  /*1ec0*/  LEA R6, P4, R25, R30, 0x1 ;  /* 0x0000001e19067211 */ /* 0x000fc400078808ff */
[----:B------:R-:W-:Y:S02]  /*1ed0*/  LEA.HI.X.SX32 R23, R23, R32, 0x1, P5 ;  /* 0x0000002017177211 */ /* 0x000fe400028f0eff */
[-C--:B------:R-:W-:Y:S02]  /*1ee0*/  LEA R24, P3, R29, R30.reuse, 0x1 ;  /* 0x0000001e1d187211 */ /* 0x080fe400078608ff */
[-C--:B------:R-:W-:Y:S02]  /*1ef0*/  LEA R26, P6, R27, R30.reuse, 0x1 ;  /* 0x0000001e1b1a7211 */ /* 0x080fe400078c08ff */
[----:B------:R-:W-:Y:S02]  /*1f00*/  LEA R8, P5, R28, R30, 0x1 ;  /* 0x0000001e1c087211 */ /* 0x000fe400078a08ff */
[-C--:B------:R-:W-:Y:S02]  /*1f10*/  LEA.HI.X.SX32 R3, R7, R32.reuse, 0x1, P2 ;  /* 0x0000002007037211 */ /* 0x080fe400010f0eff */
[-C--:B------:R-:W-:Y:S01]  /*1f20*/  LEA.HI.X.SX32 R7, R25, R32.reuse, 0x1, P4 ;  /* 0x0000002019077211 */ /* 0x080fe200020f0eff */
[----:B-1----:R0:W-:Y:S01]  /*1f30*/  STG.E.U16 desc[UR20][R12.64], R16 ;  /* 0x000000100c007986 */ /* 0x0021e2000c101514 */
[----:B------:R-:W-:-:S02]  /*1f40*/  LEA.HI.X.SX32 R25, R29, R32, 0x1, P3 ;  /* 0x000000201d197211 */ /* 0x000fc400018f0eff */
[-C--:B------:R-:W-:Y:S01]  /*1f50*/  LEA.HI.X.SX32 R27, R27, R32.reuse, 0x1, P6 ;  /* 0x000000201b1b7211 */ /* 0x080fe200030f0eff */
[----:B------:R1:W-:Y:S01]  /*1f60*/  STG.E.U16 desc[UR20][R20.64], R17 ;  /* 0x0000001114007986 */ /* 0x0003e2000c101514 */
[----:B------:R-:W-:Y:S02]  /*1f70*/  LEA.HI.X.SX32 R9, R28, R32, 0x1, P5 ;  /* 0x000000201c097211 */ /* 0x000fe400028f0eff */
[----:B------:R-:W-:Y:S01]  /*1f80*/  PRMT R30, R19, 0x7632, R30 ;  /* 0x00007632131e7816 */ /* 0x000fe2000000001e */
[----:B------:R2:W-:Y:S01]  /*1f90*/  STG.E.U16 desc[UR20][R22.64], R18 ;  /* 0x0000001216007986 */ /* 0x0005e2000c101514 */
[----:B------:R-:W-:Y:S01]  /*1fa0*/  FSEL R4, R4, -INF , P1 ;  /* 0xff80000004047808 */ /* 0x000fe20000800000 */
[----:B------:R-:W3:Y:S01]  /*1fb0*/  LDC.64 R28, c[0x0][0x230] ;  /* 0x00008c00ff1c7b82 */ /* 0x000ee20000000a00 */
[----:B------:R-:W-:Y:S01]  /*1fc0*/  LOP3.LUT P2, RZ, R10, 0x80, RZ, 0xc0, !PT ;  /* 0x000000800aff7812 */ /* 0x000fe2000784c0ff */
[----:B------:R4:W-:Y:S01]  /*1fd0*/  STG.E.U16 desc[UR20][R2.64], R19 ;  /* 0x0000001302007986 */ /* 0x0009e2000c101514 */
[----:B0-----:R-:W-:Y:S01]  /*1fe0*/  PRMT R13, R16, 0x7632, R13 ;  /* 0x00007632100d7816 */ /* 0x001fe2000000000d */
[----:B------:R-:W-:Y:S01]  /*1ff0*/  FFMA R15, R4, 0.69314718246459960938, R15 ;  /* 0x3f317218040f7823 */ /* 0x000fe2000000000f */
[----:B------:R-:W-:-:S02]  /*2000*/  SHF.L.U32 R10, R10, 0x1, RZ ;  /* 0x000000010a0a7819 */ /* 0x000fc400000006ff */
[----:B-1----:R-:W-:Y:S01]  /*2010*/  PRMT R21, R17, 0x7632, R21 ;  /* 0x0000763211157816 */ /* 0x002fe20000000015 */
[----:B------:R0:W-:Y:S01]  /*2020*/  STG.E.U16 desc[UR20][R6.64], R13 ;  /* 0x0000000d06007986 */ /* 0x0001e2000c101514 */
[----:B------:R-:W-:Y:S02]  /*2030*/  LOP3.LUT R4, R10, 0x1f8, RZ, 0xc0, !PT ;  /* 0x000001f80a047812 */ /* 0x000fe400078ec0ff */
[----:B--2---:R-:W-:Y:S01]  /*2040*/  PRMT R23, R18, 0x7632, R23 ;  /* 0x0000763212177816 */ /* 0x004fe20000000017 */
[----:B------:R0:W-:Y:S01]  /*2050*/  STG.E.U16 desc[UR20][R24.64], R21 ;  /* 0x0000001518007986 */ /* 0x0001e2000c101514 */
[----:B----4-:R-:W-:-:S03]  /*2060*/  IMAD.SHL.U32 R3, R5, 0x4, RZ ;  /* 0x0000000405037824 */ /* 0x010fc600078e00ff */
[----:B------:R0:W-:Y:S01]  /*2070*/  STG.E.U16 desc[UR20][R26.64], R23 ;  /* 0x000000171a007986 */ /* 0x0001e2000c101514 */
[----:B------:R-:W-:-:S03]  /*2080*/  IMAD.HI R2, R5, 0x4, RZ ;  /* 0x0000000405027827 */ /* 0x000fc600078e02ff */
[----:B------:R0:W-:Y:S01]  /*2090*/  STG.E.U16 desc[UR20][R8.64], R30 ;  /* 0x0000001e08007986 */ /* 0x0001e2000c101514 */
[----:B------:R-:W-:Y:S01]  /*20a0*/  BAR.SYNC.DEFER_BLOCKING 0x0 ;  /* 0x0000000000007b1d */ /* 0x000fe20000010000 */
[----:B---3--:R-:W-:-:S04]  /*20b0*/  IADD3 R28, P0, P1, R3, UR6, R28 ;  /* 0x00000006031c7c10 */ /* 0x008fc8000f91e01c */
[----:B------:R-:W-:Y:S01]  /*20c0*/  IADD3.X R29, R2, UR5, R29, P0, P1 ;  /* 0x00000005021d7c10 */ /* 0x000fe200087e241d */
[----:B------:R0:W-:Y:S02]  /*20d0*/  STS.64 [R4+UR13], R14 ;  /* 0x0000000e04007988 */ /* 0x0001e40008000a0d */
[----:B------:R-:W-:Y:S06]  /*20e0*/  BAR.SYNC.DEFER_BLOCKING 0x0 ;  /* 0x0000000000007b1d */ /* 0x000fec0000010000 */
[----:B------:R-:W-:Y:S05]  /*20f0*/  @P2 EXIT ;  /* 0x000000000000294d */ /* 0x000fea0003800000 */
[----:B------:R-:W1:Y:S04]  /*2100*/  LDS R3, [R0] ;  /* 0x0000000000037984 */ /* 0x000e680000000800 */
[----:B-1----:R-:W-:Y:S01]  /*2110*/  STG.E desc[UR20][R28.64], R3 ;  /* 0x000000031c007986 */ /* 0x002fe2000c101914 */
[----:B------:R-:W-:Y:S05]  /*2120*/  EXIT ;  /* 0x000000000000794d */ /* 0x000fea0003800000 */
.L_x_2:
[----:B------:R-:W-:-:S00]  /*2130*/  BRA `(.L_x_2) ;  /* 0xfffffffc00fc7947 */ /* 0x000fc0000383ffff */
[----:B------:R-:W-:-:S00]  /*2140*/  NOP ;  /* 0x0000000000007918 */ /* 0x000fc00000000000 */
        /* <DEDUP_REMOVED lines=11> */
.L_x_3:


//--------------------- .nv.global.init           --------------------------
	.section	.nv.global.init,"aw",@progbits
.nv.global.init:
	.type		_$_str,@object
	.size		_$_str,(.L_0 - _$_str)
_$_str:
        /*0000*/ 	.byte	0x5f, 0x5f, 0x43, 0x55, 0x44, 0x41, 0x5f, 0x46, 0x54, 0x5a, 0x00
.L_0:


//--------------------- .nv.shared.attn_fwd       --------------------------
	.section	.nv.shared.attn_fwd,"aw",@nobits
	.sectionflags	@""
	.align	16
	.zero		1024


//--------------------- .nv.shared.reserved.0     --------------------------
	.section	.nv.shared.reserved.0,"aw",@nobits
	.weak		__nv_reservedSMEM_offset_0_alias
	.size		__nv_reservedSMEM_offset_0_alias, 0, 0
	.other		__nv_reservedSMEM_offset_0_alias,@"STO_CUDA_RESERVED_SHARED STV_DEFAULT"
__nv_reservedSMEM_offset_0_alias:
	.zero		0


//--------------------- .nv.constant0.attn_fwd    --------------------------
	.section	.nv.constant0.attn_fwd,"a",@progbits
	.sectionflags	@""
	.align	4
.nv.constant0.attn_fwd:
	.zero		664


//--------------------- SYMBOLS --------------------------

	.type		.nv.reservedSmem.offset0,@object
	.size		.nv.reservedSmem.offset0,0x4
